	.headerflags	@"EF_CUDA_TEXMODE_UNIFIED EF_CUDA_64BIT_ADDRESS EF_CUDA_ACCELERATORS EF_CUDA_SM90 EF_CUDA_VIRTUAL_SM(EF_CUDA_SM90)"
	.elftype	@"ET_EXEC"


//--------------------- .nv.info                  --------------------------
	.section	.nv.info,"",@"SHT_CUDA_INFO"
	.align	4


	//----- nvinfo : EIATTR_REGCOUNT
	.align		4
        /*0000*/ 	.byte	0x04, 0x2f
        /*0002*/ 	.short	(.L_2 - .L_1)
	.align		4
.L_1:
        /*0004*/ 	.word	index@(triton_poi_fused_cat_7)
        /*0008*/ 	.word	0x00000030


	//----- nvinfo : EIATTR_MIN_STACK_SIZE
	.align		4
.L_2:
        /*000c*/ 	.byte	0x04, 0x12
        /*000e*/ 	.short	(.L_4 - .L_3)
	.align		4
.L_3:
        /*0010*/ 	.word	index@(triton_poi_fused_cat_7)
        /*0014*/ 	.word	0x00000000


	//----- nvinfo : EIATTR_FRAME_SIZE
	.align		4
.L_4:
        /*0018*/ 	.byte	0x04, 0x11
        /*001a*/ 	.short	(.L_6 - .L_5)
	.align		4
.L_5:
        /*001c*/ 	.word	index@(triton_poi_fused_cat_7)
        /*0020*/ 	.word	0x00000000


	//----- nvinfo : EIATTR_MIN_STACK_SIZE
	.align		4
.L_6:
        /*0024*/ 	.byte	0x04, 0x12
        /*0026*/ 	.short	(.L_8 - .L_7)
	.align		4
.L_7:
        /*0028*/ 	.word	index@(triton_poi_fused_cat_7)
        /*002c*/ 	.word	0x00000000
.L_8:


//--------------------- .nv.info.triton_poi_fused_cat_7 --------------------------
	.section	.nv.info.triton_poi_fused_cat_7,"",@"SHT_CUDA_INFO"
	.sectionflags	@""
	.align	4


	//----- nvinfo : EIATTR_CUDA_API_VERSION
	.align		4
        /*0000*/ 	.byte	0x04, 0x37
        /*0002*/ 	.short	(.L_10 - .L_9)
.L_9:
        /*0004*/ 	.word	0x0000007c


	//----- nvinfo : EIATTR_KPARAM_INFO
	.align		4
.L_10:
        /*0008*/ 	.byte	0x04, 0x17
        /*000a*/ 	.short	(.L_12 - .L_11)
.L_11:
        /*000c*/ 	.word	0x00000000
        /*0010*/ 	.short	0x0003
        /*0012*/ 	.short	0x0018
        /*0014*/ 	.byte	0x00, 0xf0, 0x11, 0x00


	//----- nvinfo : EIATTR_KPARAM_INFO
	.align		4
.L_12:
        /*0018*/ 	.byte	0x04, 0x17
        /*001a*/ 	.short	(.L_14 - .L_13)
.L_13:
        /*001c*/ 	.word	0x00000000
        /*0020*/ 	.short	0x0002
        /*0022*/ 	.short	0x0010
        /*0024*/ 	.byte	0x00, 0xf4, 0x21, 0x00


	//----- nvinfo : EIATTR_KPARAM_INFO
	.align		4
.L_14:
        /*0028*/ 	.byte	0x04, 0x17
        /*002a*/ 	.short	(.L_16 - .L_15)
.L_15:
        /*002c*/ 	.word	0x00000000
        /*0030*/ 	.short	0x0001
        /*0032*/ 	.short	0x0008
        /*0034*/ 	.byte	0x00, 0xf4, 0x21, 0x00


	//----- nvinfo : EIATTR_KPARAM_INFO
	.align		4
.L_16:
        /*0038*/ 	.byte	0x04, 0x17
        /*003a*/ 	.short	(.L_18 - .L_17)
.L_17:
        /*003c*/ 	.word	0x00000000
        /*0040*/ 	.short	0x0000
        /*0042*/ 	.short	0x0000
        /*0044*/ 	.byte	0x00, 0xf4, 0x21, 0x00


	//----- nvinfo : EIATTR_SPARSE_MMA_MASK
	.align		4
.L_18:
        /*0048*/ 	.byte	0x03, 0x50
        /*004a*/ 	.short	0x0000


	//----- nvinfo : EIATTR_MAXREG_COUNT
	.align		4
        /*004c*/ 	.byte	0x03, 0x1b
        /*004e*/ 	.short	0x00ff


	//----- nvinfo : EIATTR_EXIT_INSTR_OFFSETS
	.align		4
        /*0050*/ 	.byte	0x04, 0x1c
        /*0052*/ 	.short	(.L_20 - .L_19)


	//   ....[0]....
.L_19:
        /*0054*/ 	.word	0x00003ea0


	//----- nvinfo : EIATTR_REQNTID
	.align		4
.L_20:
        /*0058*/ 	.byte	0x04, 0x10
        /*005a*/ 	.short	(.L_22 - .L_21)
.L_21:
        /*005c*/ 	.word	0x00000080
        /*0060*/ 	.word	0x00000001
        /*0064*/ 	.word	0x00000001


	//----- nvinfo : EIATTR_CRS_STACK_SIZE
	.align		4
.L_22:
        /*0068*/ 	.byte	0x04, 0x1e
        /*006a*/ 	.short	(.L_24 - .L_23)
.L_23:
        /*006c*/ 	.word	0x00000000


	//----- nvinfo : EIATTR_CBANK_PARAM_SIZE
	.align		4
.L_24:
        /*0070*/ 	.byte	0x03, 0x19
        /*0072*/ 	.short	0x001c


	//----- nvinfo : EIATTR_PARAM_CBANK
	.align		4
        /*0074*/ 	.byte	0x04, 0x0a
        /*0076*/ 	.short	(.L_26 - .L_25)
	.align		4
.L_25:
        /*0078*/ 	.word	index@(.nv.constant0.triton_poi_fused_cat_7)
        /*007c*/ 	.short	0x0210
        /*007e*/ 	.short	0x001c


	//----- nvinfo : EIATTR_SW_WAR
	.align		4
.L_26:
        /*0080*/ 	.byte	0x04, 0x36
        /*0082*/ 	.short	(.L_28 - .L_27)
.L_27:
        /*0084*/ 	.word	0x00000008
.L_28:


//--------------------- .nv.callgraph             --------------------------
	.section	.nv.callgraph,"",@"SHT_CUDA_CALLGRAPH"
	.align	4
	.sectionentsize	8
	.align		4
        /*0000*/ 	.word	0x00000000
	.align		4
        /*0004*/ 	.word	0xffffffff
	.align		4
        /*0008*/ 	.word	0x00000000
	.align		4
        /*000c*/ 	.word	0xfffffffe
	.align		4
        /*0010*/ 	.word	0x00000000
	.align		4
        /*0014*/ 	.word	0xfffffffd
	.align		4
        /*0018*/ 	.word	0x00000000
	.align		4
        /*001c*/ 	.word	0xfffffffc


//--------------------- .nv.constant4             --------------------------
	.section	.nv.constant4,"a",@progbits
	.align	8
	.align		8
.nv.constant4:
        /*0000*/ 	.dword	_$_str


//--------------------- .text.triton_poi_fused_cat_7 --------------------------
	.section	.text.triton_poi_fused_cat_7,"ax",@progbits
	.align	128
        .global         triton_poi_fused_cat_7
        .type           triton_poi_fused_cat_7,@function
        .size           triton_poi_fused_cat_7,(.L_x_81 - triton_poi_fused_cat_7)
        .other          triton_poi_fused_cat_7,@"STO_CUDA_ENTRY STV_DEFAULT"
triton_poi_fused_cat_7:
.text.triton_poi_fused_cat_7:
[----:B------:R-:W0:Y:S02]  /*0000*/  LDC R1, c[0x0][0x28] ;  /* 0x00000a00ff017b82 */ /* 0x000e240000000800 */
[----:B------:R-:W1:Y:S01]  /*0010*/  S2R R0, SR_TID.X ;  /* 0x0000000000007919 */ /* 0x000e620000002100 */
[----:B------:R-:W2:Y:S01]  /*0020*/  LDC.64 R14, c[0x0][0x210] ;  /* 0x00008400ff0e7b82 */ /* 0x000ea20000000a00 */
[----:B------:R-:W-:Y:S02]  /*0030*/  CS2R R16, SRZ ;  /* 0x0000000000107805 */ /* 0x000fe4000001ff00 */
[----:B------:R-:W-:Y:S01]  /*0040*/  CS2R R18, SRZ ;  /* 0x0000000000127805 */ /* 0x000fe2000001ff00 */
[----:B------:R-:W3:Y:S01]  /*0050*/  S2R R7, SR_CTAID.X ;  /* 0x0000000000077919 */ /* 0x000ee20000002500 */
[----:B------:R-:W-:Y:S01]  /*0060*/  ULDC.64 UR4, c[0x0][0x208] ;  /* 0x0000820000047ab9 */ /* 0x000fe20000000a00 */
[----:B-1----:R-:W-:-:S04]  /*0070*/  SHF.L.U32 R0, R0, 0x2, RZ ;  /* 0x0000000200007819 */ /* 0x002fc800000006ff */
[----:B------:R-:W-:-:S04]  /*0080*/  LOP3.LUT R0, R0, 0x1fc, RZ, 0xc0, !PT ;  /* 0x000001fc00007812 */ /* 0x000fc800078ec0ff */
[----:B---3--:R-:W-:-:S04]  /*0090*/  LEA R20, R7, R0, 0xa ;  /* 0x0000000007147211 */ /* 0x008fc800078e50ff */
[----:B------:R-:W-:-:S04]  /*00a0*/  SHF.R.S32.HI R3, RZ, 0x1f, R20 ;  /* 0x0000001fff037819 */ /* 0x000fc80000011414 */
[----:B------:R-:W-:-:S04]  /*00b0*/  LEA.HI R3, R3, R20, RZ, 0x8 ;  /* 0x0000001403037211 */ /* 0x000fc800078f40ff */
[----:B------:R-:W-:Y:S02]  /*00c0*/  LOP3.LUT R5, R3, 0xffffff00, RZ, 0xc0, !PT ;  /* 0xffffff0003057812 */ /* 0x000fe400078ec0ff */
[----:B------:R-:W-:Y:S02]  /*00d0*/  SHF.R.S32.HI R3, RZ, 0x8, R3 ;  /* 0x00000008ff037819 */ /* 0x000fe40000011403 */
[----:B------:R-:W-:-:S04]  /*00e0*/  IADD3 R10, R20, -R5, RZ ;  /* 0x80000005140a7210 */ /* 0x000fc80007ffe0ff */
[----:B------:R-:W-:Y:S02]  /*00f0*/  ISETP.GE.AND P0, PT, R10, 0x80, PT ;  /* 0x000000800a00780c */ /* 0x000fe40003f06270 */
[----:B------:R-:W-:-:S05]  /*0100*/  LEA R8, R3, R10, 0x7 ;  /* 0x0000000a03087211 */ /* 0x000fca00078e38ff */
[----:B--2---:R-:W-:-:S06]  /*0110*/  IMAD.WIDE R2, R8, 0x4, R14 ;  /* 0x0000000408027825 */ /* 0x004fcc00078e020e */
[----:B------:R-:W2:Y:S01]  /*0120*/  @!P0 LDG.E.EL.128 R16, desc[UR4][R2.64] ;  /* 0x0000000402108981 */ /* 0x000ea2000c2e1d00 */
[----:B------:R-:W-:Y:S02]  /*0130*/  SHF.R.S32.HI R5, RZ, 0x15, R7 ;  /* 0x00000015ff057819 */ /* 0x000fe40000011407 */
[----:B------:R-:W-:Y:S02]  /*0140*/  CS2R R6, SRZ ;  /* 0x0000000000067805 */ /* 0x000fe4000001ff00 */
[----:B------:R-:W-:-:S04]  /*0150*/  SGXT R5, R5, 0x1 ;  /* 0x000000010505781a */ /* 0x000fc80000000200 */
[----:B------:R-:W-:-:S04]  /*0160*/  LEA.HI R5, R5, R20, RZ, 0x8 ;  /* 0x0000001405057211 */ /* 0x000fc800078f40ff */
[----:B------:R-:W-:-:S04]  /*0170*/  IADD3 R5, R5, 0x200, RZ ;  /* 0x0000020005057810 */ /* 0x000fc80007ffe0ff */
[----:B------:R-:W-:-:S04]  /*0180*/  SHF.R.S32.HI R5, RZ, 0x8, R5 ;  /* 0x00000008ff057819 */ /* 0x000fc80000011405 */
[----:B------:R-:W-:Y:S02]  /*0190*/  LEA R9, R5, R10, 0x7 ;  /* 0x0000000a05097211 */ /* 0x000fe400078e38ff */
[----:B------:R-:W-:-:S03]  /*01a0*/  CS2R R4, SRZ ;  /* 0x0000000000047805 */ /* 0x000fc6000001ff00 */
[----:B------:R-:W-:-:S05]  /*01b0*/  IMAD.WIDE R14, R9, 0x4, R14 ;  /* 0x00000004090e7825 */ /* 0x000fca00078e020e */
[----:B------:R1:W3:Y:S01]  /*01c0*/  @!P0 LDG.E.EL.128 R4, desc[UR4][R14.64] ;  /* 0x000000040e048981 */ /* 0x0002e2000c2e1d00 */
[----:B------:R-:W-:Y:S01]  /*01d0*/  MOV R33, 0x3d39bf78 ;  /* 0x3d39bf7800217802 */ /* 0x000fe20000000f00 */
[----:B------:R-:W-:Y:S01]  /*01e0*/  BSSY B0, `(.L_x_0) ;  /* 0x0000090000007945 */ /* 0x000fe20003800000 */
[----:B--2---:R-:W-:Y:S02]  /*01f0*/  SEL R12, R17, RZ, !P0 ;  /* 0x000000ff110c7207 */ /* 0x004fe40004000000 */
[----:B------:R-:W-:Y:S02]  /*0200*/  SEL R16, R16, RZ, !P0 ;  /* 0x000000ff10107207 */ /* 0x000fe40004000000 */
[----:B------:R-:W-:Y:S01]  /*0210*/  SEL R2, R19, RZ, !P0 ;  /* 0x000000ff13027207 */ /* 0x000fe20004000000 */
[----:B------:R-:W-:Y:S01]  /*0220*/  FMUL R0, R12, 1.4426950216293334961 ;  /* 0x3fb8aa3b0c007820 */ /* 0x000fe20000400000 */
[----:B------:R-:W-:Y:S01]  /*0230*/  SEL R3, R18, RZ, !P0 ;  /* 0x000000ff12037207 */ /* 0x000fe20004000000 */
[----:B------:R-:W-:-:S02]  /*0240*/  FMUL R13, R16, 1.4426950216293334961 ;  /* 0x3fb8aa3b100d7820 */ /* 0x000fc40000400000 */
[----:B-1----:R-:W-:Y:S01]  /*0250*/  FMUL R15, R2, 1.4426950216293334961 ;  /* 0x3fb8aa3b020f7820 */ /* 0x002fe20000400000 */
[----:B------:R-:W-:Y:S01]  /*0260*/  FSETP.GEU.AND P2, PT, R0, -126, PT ;  /* 0xc2fc00000000780b */ /* 0x000fe20003f4e000 */
[----:B------:R-:W-:Y:S01]  /*0270*/  FMUL R17, R3, 1.4426950216293334961 ;  /* 0x3fb8aa3b03117820 */ /* 0x000fe20000400000 */
[----:B------:R-:W-:-:S04]  /*0280*/  FSETP.GEU.AND P1, PT, R13, -126, PT ;  /* 0xc2fc00000d00780b */ /* 0x000fc80003f2e000 */
[----:B------:R-:W-:-:S07]  /*0290*/  FSETP.GEU.AND P3, PT, R17, -126, PT ;  /* 0xc2fc00001100780b */ /* 0x000fce0003f6e000 */
[----:B------:R-:W-:Y:S02]  /*02a0*/  @!P2 FMUL R0, R0, 0.5 ;  /* 0x3f0000000000a820 */ /* 0x000fe40000400000 */
[----:B------:R-:W-:Y:S02]  /*02b0*/  @!P1 FMUL R13, R13, 0.5 ;  /* 0x3f0000000d0d9820 */ /* 0x000fe40000400000 */
[----:B------:R1:W2:Y:S02]  /*02c0*/  MUFU.EX2 R11, R0 ;  /* 0x00000000000b7308 */ /* 0x0002a40000000800 */
[----:B------:R-:W-:-:S06]  /*02d0*/  @!P3 FMUL R17, R17, 0.5 ;  /* 0x3f0000001111b820 */ /* 0x000fcc0000400000 */
[----:B------:R-:W4:Y:S01]  /*02e0*/  MUFU.EX2 R13, R13 ;  /* 0x0000000d000d7308 */ /* 0x000f220000000800 */
[----:B-1----:R-:W-:Y:S01]  /*02f0*/  HFMA2.MMA R0, -RZ, RZ, 1.625, 0 ;  /* 0x3e800000ff007435 */ /* 0x002fe200000001ff */
[----:B--2---:R-:W-:Y:S01]  /*0300*/  @!P2 FMUL R11, R11, R11 ;  /* 0x0000000b0b0ba220 */ /* 0x004fe20000400000 */
[----:B------:R-:W-:-:S03]  /*0310*/  FSETP.GEU.AND P2, PT, R15, -126, PT ;  /* 0xc2fc00000f00780b */ /* 0x000fc60003f4e000 */
[----:B------:R-:W-:Y:S01]  /*0320*/  FADD.FTZ.RZ R14, R11, 1 ;  /* 0x3f8000000b0e7421 */ /* 0x000fe2000001c000 */
[----:B----4-:R-:W-:-:S04]  /*0330*/  @!P1 FMUL R13, R13, R13 ;  /* 0x0000000d0d0d9220 */ /* 0x010fc80000400000 */
[----:B------:R-:W-:Y:S02]  /*0340*/  IADD3 R26, R14, -0x3f400000, RZ ;  /* 0xc0c000000e1a7810 */ /* 0x000fe40007ffe0ff */
[----:B------:R1:W2:Y:S02]  /*0350*/  MUFU.EX2 R14, R17 ;  /* 0x00000011000e7308 */ /* 0x0002a40000000800 */
[----:B------:R-:W-:Y:S01]  /*0360*/  LOP3.LUT R26, R26, 0xff800000, RZ, 0xc0, !PT ;  /* 0xff8000001a1a7812 */ /* 0x000fe200078ec0ff */
[----:B------:R-:W-:Y:S01]  /*0370*/  @!P2 FMUL R15, R15, 0.5 ;  /* 0x3f0000000f0fa820 */ /* 0x000fe20000400000 */
[C---:B------:R-:W-:Y:S02]  /*0380*/  ISETP.GE.U32.AND P5, PT, R13.reuse, 0x7f800000, PT ;  /* 0x7f8000000d00780c */ /* 0x040fe40003fa6070 */
[----:B------:R-:W-:Y:S02]  /*0390*/  IADD3 R19, -R26, 0x40800000, RZ ;  /* 0x408000001a137810 */ /* 0x000fe40007ffe1ff */
[----:B------:R-:W-:Y:S01]  /*03a0*/  IADD3 R24, R11, -R26, RZ ;  /* 0x8000001a0b187210 */ /* 0x000fe20007ffe0ff */
[----:B------:R-:W4:Y:S01]  /*03b0*/  MUFU.EX2 R15, R15 ;  /* 0x0000000f000f7308 */ /* 0x000f220000000800 */
[----:B-1----:R-:W-:Y:S01]  /*03c0*/  FADD.FTZ.RZ R17, R13, 1 ;  /* 0x3f8000000d117421 */ /* 0x002fe2000001c000 */
[----:B------:R-:W-:Y:S01]  /*03d0*/  FFMA.FTZ R19, R19, R0, -1 ;  /* 0xbf80000013137423 */ /* 0x000fe20000010000 */
[----:B------:R-:W-:-:S03]  /*03e0*/  I2FP.F32.S32 R26, R26 ;  /* 0x0000001a001a7245 */ /* 0x000fc60000201400 */
[----:B------:R-:W-:Y:S01]  /*03f0*/  FADD R24, R24, R19 ;  /* 0x0000001318187221 */ /* 0x000fe20000000000 */
[----:B------:R-:W-:Y:S01]  /*0400*/  IADD3 R17, R17, -0x3f400000, RZ ;  /* 0xc0c0000011117810 */ /* 0x000fe20007ffe0ff */
[----:B--2---:R-:W-:Y:S01]  /*0410*/  @!P3 FMUL R14, R14, R14 ;  /* 0x0000000e0e0eb220 */ /* 0x004fe20000400000 */
[----:B------:R-:W-:Y:S01]  /*0420*/  FMUL R26, R26, 1.1920928955078125e-07 ;  /* 0x340000001a1a7820 */ /* 0x000fe20000400000 */
[----:B------:R-:W-:Y:S01]  /*0430*/  FFMA.FTZ R19, R24, -R33, 0.10546888411045074463 ;  /* 0x3dd8001218137423 */ /* 0x000fe20000010821 */
[----:B------:R-:W-:Y:S01]  /*0440*/  LOP3.LUT R22, R17, 0xff800000, RZ, 0xc0, !PT ;  /* 0xff80000011167812 */ /* 0x000fe200078ec0ff */
[----:B------:R-:W-:Y:S02]  /*0450*/  FADD.FTZ.RZ R18, R14, 1 ;  /* 0x3f8000000e127421 */ /* 0x000fe4000001c000 */
[----:B------:R-:W-:Y:S01]  /*0460*/  FFMA.FTZ R19, R24, R19, -0.13229703903198242188 ;  /* 0xbe0778e018137423 */ /* 0x000fe20000010013 */
[----:B----4-:R-:W-:Y:S01]  /*0470*/  @!P2 FMUL R15, R15, R15 ;  /* 0x0000000f0f0fa220 */ /* 0x010fe20000400000 */
[----:B------:R-:W-:-:S02]  /*0480*/  IADD3 R17, -R22, 0x40800000, RZ ;  /* 0x4080000016117810 */ /* 0x000fc40007ffe1ff */
[C---:B------:R-:W-:Y:S01]  /*0490*/  FFMA.FTZ R19, R24.reuse, R19, 0.14491446316242218018 ;  /* 0x3e14647518137423 */ /* 0x040fe20000010013 */
[----:B------:R-:W-:Y:S01]  /*04a0*/  FADD.FTZ.RZ R23, R15, 1 ;  /* 0x3f8000000f177421 */ /* 0x000fe2000001c000 */
[----:B------:R-:W-:Y:S02]  /*04b0*/  IADD3 R18, R18, -0x3f400000, RZ ;  /* 0xc0c0000012127810 */ /* 0x000fe40007ffe0ff */
[C---:B------:R-:W-:Y:S01]  /*04c0*/  FFMA.FTZ R19, R24.reuse, R19, -0.16641564667224884033 ;  /* 0xbe2a68dd18137423 */ /* 0x040fe20000010013 */
[----:B------:R-:W-:Y:S02]  /*04d0*/  IADD3 R30, R13, -R22, RZ ;  /* 0x800000160d1e7210 */ /* 0x000fe40007ffe0ff */
[----:B------:R-:W-:Y:S01]  /*04e0*/  IADD3 R23, R23, -0x3f400000, RZ ;  /* 0xc0c0000017177810 */ /* 0x000fe20007ffe0ff */
[----:B------:R-:W-:Y:S01]  /*04f0*/  FFMA.FTZ R21, R24, R19, 0.19988867640495300293 ;  /* 0x3e4caf9e18157423 */ /* 0x000fe20000010013 */
[----:B------:R-:W-:Y:S01]  /*0500*/  FFMA.FTZ R19, R17, R0, -1 ;  /* 0xbf80000011137423 */ /* 0x000fe20000010000 */
[----:B------:R-:W-:-:S02]  /*0510*/  LOP3.LUT R17, R18, 0xff800000, RZ, 0xc0, !PT ;  /* 0xff80000012117812 */ /* 0x000fc400078ec0ff */
[----:B------:R-:W-:Y:S01]  /*0520*/  FFMA.FTZ R21, R24, R21, -0.25000196695327758789 ;  /* 0xbe80004218157423 */ /* 0x000fe20000010015 */
[----:B------:R-:W-:Y:S01]  /*0530*/  LOP3.LUT R28, R23, 0xff800000, RZ, 0xc0, !PT ;  /* 0xff800000171c7812 */ /* 0x000fe200078ec0ff */
[----:B------:R-:W-:Y:S01]  /*0540*/  FADD R30, R30, R19 ;  /* 0x000000131e1e7221 */ /* 0x000fe20000000000 */
[----:B------:R-:W-:Y:S01]  /*0550*/  IADD3 R19, -R17, 0x40800000, RZ ;  /* 0x4080000011137810 */ /* 0x000fe20007ffe1ff */
[C---:B------:R-:W-:Y:S01]  /*0560*/  FFMA.FTZ R21, R24.reuse, R21, 0.33333510160446166992 ;  /* 0x3eaaaae618157423 */ /* 0x040fe20000010015 */
[----:B------:R-:W-:Y:S02]  /*0570*/  IADD3 R23, -R28, 0x40800000, RZ ;  /* 0x408000001c177810 */ /* 0x000fe40007ffe1ff */
[----:B------:R-:W-:Y:S01]  /*0580*/  IADD3 R34, R14, -R17, RZ ;  /* 0x800000110e227210 */ /* 0x000fe20007ffe0ff */
[C---:B------:R-:W-:Y:S01]  /*0590*/  FFMA.FTZ R21, R24.reuse, R21, -0.5 ;  /* 0xbf00000018157423 */ /* 0x040fe20000010015 */
[----:B------:R-:W-:Y:S01]  /*05a0*/  IADD3 R32, R15, -R28, RZ ;  /* 0x8000001c0f207210 */ /* 0x000fe20007ffe0ff */
[-C--:B------:R-:W-:Y:S01]  /*05b0*/  FFMA.FTZ R19, R19, R0.reuse, -1 ;  /* 0xbf80000013137423 */ /* 0x080fe20000010000 */
[----:B------:R-:W-:Y:S01]  /*05c0*/  FFMA.FTZ R23, R23, R0, -1 ;  /* 0xbf80000017177423 */ /* 0x000fe20000010000 */
[----:B------:R-:W-:Y:S01]  /*05d0*/  FMUL R21, R24, R21 ;  /* 0x0000001518157220 */ /* 0x000fe20000400000 */
[----:B---3--:R-:W-:Y:S01]  /*05e0*/  SEL R18, R4, RZ, !P0 ;  /* 0x000000ff04127207 */ /* 0x008fe20004000000 */
[----:B------:R-:W-:Y:S01]  /*05f0*/  FADD R34, R34, R19 ;  /* 0x0000001322227221 */ /* 0x000fe20000000000 */
[----:B------:R-:W-:Y:S01]  /*0600*/  FADD R32, R32, R23 ;  /* 0x0000001720207221 */ /* 0x000fe20000000000 */
[----:B------:R-:W-:Y:S01]  /*0610*/  FFMA.FTZ R23, R24, R21, R24 ;  /* 0x0000001518177223 */ /* 0x000fe20000010018 */
[----:B------:R-:W-:Y:S01]  /*0620*/  SEL R24, R7, RZ, !P0 ;  /* 0x000000ff07187207 */ /* 0x000fe20004000000 */
[-C--:B------:R-:W-:Y:S01]  /*0630*/  FFMA.FTZ R7, R34, -R33.reuse, 0.10546888411045074463 ;  /* 0x3dd8001222077423 */ /* 0x080fe20000010821 */
[----:B------:R-:W-:Y:S01]  /*0640*/  FFMA.FTZ R27, R32, -R33, 0.10546888411045074463 ;  /* 0x3dd80012201b7423 */ /* 0x000fe20000010821 */
[----:B------:R-:W-:Y:S01]  /*0650*/  SEL R19, R5, RZ, !P0 ;  /* 0x000000ff05137207 */ /* 0x000fe20004000000 */
[----:B------:R-:W-:Y:S01]  /*0660*/  FMUL R4, R18, 1.4426950216293334961 ;  /* 0x3fb8aa3b12047820 */ /* 0x000fe20000400000 */
[----:B------:R-:W-:Y:S01]  /*0670*/  FFMA.FTZ R7, R34, R7, -0.13229703903198242188 ;  /* 0xbe0778e022077423 */ /* 0x000fe20000010007 */
[----:B------:R-:W-:Y:S01]  /*0680*/  FFMA.FTZ R27, R32, R27, -0.13229703903198242188 ;  /* 0xbe0778e0201b7423 */ /* 0x000fe2000001001b */
[----:B------:R-:W-:Y:S01]  /*0690*/  SEL R21, R6, RZ, !P0 ;  /* 0x000000ff06157207 */ /* 0x000fe20004000000 */
[----:B------:R-:W-:Y:S01]  /*06a0*/  FMUL R5, R19, 1.4426950216293334961 ;  /* 0x3fb8aa3b13057820 */ /* 0x000fe20000400000 */
[----:B------:R-:W-:Y:S01]  /*06b0*/  FFMA.FTZ R7, R34, R7, 0.14491446316242218018 ;  /* 0x3e14647522077423 */ /* 0x000fe20000010007 */
[----:B------:R-:W-:Y:S01]  /*06c0*/  FFMA.FTZ R29, R32, R27, 0.14491446316242218018 ;  /* 0x3e146475201d7423 */ /* 0x000fe2000001001b */
[----:B------:R-:W-:Y:S01]  /*06d0*/  FMUL R25, R24, 1.4426950216293334961 ;  /* 0x3fb8aa3b18197820 */ /* 0x000fe20000400000 */
[----:B------:R-:W-:Y:S01]  /*06e0*/  FMUL R6, R21, 1.4426950216293334961 ;  /* 0x3fb8aa3b15067820 */ /* 0x000fe20000400000 */
[----:B------:R-:W-:Y:S01]  /*06f0*/  FFMA.FTZ R27, R34, R7, -0.16641564667224884033 ;  /* 0xbe2a68dd221b7423 */ /* 0x000fe20000010007 */
[----:B------:R-:W-:Y:S01]  /*0700*/  FFMA.FTZ R7, R30, -R33, 0.10546888411045074463 ;  /* 0x3dd800121e077423 */ /* 0x000fe20000010821 */
[----:B------:R-:W-:Y:S01]  /*0710*/  FSETP.GEU.AND P1, PT, R4, -126, PT ;  /* 0xc2fc00000400780b */ /* 0x000fe20003f2e000 */
[----:B------:R-:W-:Y:S01]  /*0720*/  FFMA.FTZ R29, R32, R29, -0.16641564667224884033 ;  /* 0xbe2a68dd201d7423 */ /* 0x000fe2000001001d */
[----:B------:R-:W-:Y:S01]  /*0730*/  FFMA.FTZ R27, R34, R27, 0.19988867640495300293 ;  /* 0x3e4caf9e221b7423 */ /* 0x000fe2000001001b */
[----:B------:R-:W-:Y:S01]  /*0740*/  FSETP.GEU.AND P2, PT, R5, -126, PT ;  /* 0xc2fc00000500780b */ /* 0x000fe20003f4e000 */
[----:B------:R-:W-:Y:S01]  /*0750*/  FFMA.FTZ R7, R30, R7, -0.13229703903198242188 ;  /* 0xbe0778e01e077423 */ /* 0x000fe20000010007 */
[----:B------:R-:W-:Y:S01]  /*0760*/  FSETP.GEU.AND P3, PT, R6, -126, PT ;  /* 0xc2fc00000600780b */ /* 0x000fe20003f6e000 */
[----:B------:R-:W-:Y:S01]  /*0770*/  FFMA.FTZ R27, R34, R27, -0.25000196695327758789 ;  /* 0xbe800042221b7423 */ /* 0x000fe2000001001b */
[----:B------:R-:W-:Y:S01]  /*0780*/  FSETP.GEU.AND P4, PT, R25, -126, PT ;  /* 0xc2fc00001900780b */ /* 0x000fe20003f8e000 */
[----:B------:R-:W-:Y:S01]  /*0790*/  FFMA.FTZ R7, R30, R7, 0.14491446316242218018 ;  /* 0x3e1464751e077423 */ /* 0x000fe20000010007 */
[----:B------:R-:W-:Y:S01]  /*07a0*/  FFMA.FTZ R29, R32, R29, 0.19988867640495300293 ;  /* 0x3e4caf9e201d7423 */ /* 0x000fe2000001001d */
[----:B------:R-:W-:Y:S01]  /*07b0*/  FFMA.FTZ R27, R34, R27, 0.33333510160446166992 ;  /* 0x3eaaaae6221b7423 */ /* 0x000fe2000001001b */
[----:B------:R-:W-:Y:S01]  /*07c0*/  I2FP.F32.S32 R28, R28 ;  /* 0x0000001c001c7245 */ /* 0x000fe20000201400 */
[----:B------:R-:W-:Y:S01]  /*07d0*/  FFMA.FTZ R7, R30, R7, -0.16641564667224884033 ;  /* 0xbe2a68dd1e077423 */ /* 0x000fe20000010007 */
[----:B------:R-:W-:Y:S01]  /*07e0*/  @!P1 FMUL R4, R4, 0.5 ;  /* 0x3f00000004049820 */ /* 0x000fe20000400000 */
[----:B------:R-:W-:Y:S01]  /*07f0*/  FFMA.FTZ R27, R34, R27, -0.5 ;  /* 0xbf000000221b7423 */ /* 0x000fe2000001001b */
[----:B------:R-:W-:Y:S01]  /*0800*/  FFMA.FTZ R29, R32, R29, -0.25000196695327758789 ;  /* 0xbe800042201d7423 */ /* 0x000fe2000001001d */
[----:B------:R-:W-:Y:S01]  /*0810*/  @!P2 FMUL R5, R5, 0.5 ;  /* 0x3f0000000505a820 */ /* 0x000fe20000400000 */
[----:B------:R-:W-:Y:S01]  /*0820*/  FFMA.FTZ R7, R30, R7, 0.19988867640495300293 ;  /* 0x3e4caf9e1e077423 */ /* 0x000fe20000010007 */
[----:B------:R-:W-:Y:S01]  /*0830*/  FMUL R27, R34, R27 ;  /* 0x0000001b221b7220 */ /* 0x000fe20000400000 */
[----:B------:R-:W-:Y:S01]  /*0840*/  @!P3 FMUL R6, R6, 0.5 ;  /* 0x3f0000000606b820 */ /* 0x000fe20000400000 */
[----:B------:R-:W-:Y:S01]  /*0850*/  @!P4 FMUL R25, R25, 0.5 ;  /* 0x3f0000001919c820 */ /* 0x000fe20000400000 */
[----:B------:R-:W-:Y:S01]  /*0860*/  FFMA.FTZ R7, R30, R7, -0.25000196695327758789 ;  /* 0xbe8000421e077423 */ /* 0x000fe20000010007 */
[----:B------:R-:W-:Y:S01]  /*0870*/  FFMA.FTZ R34, R34, R27, R34 ;  /* 0x0000001b22227223 */ /* 0x000fe20000010022 */
[----:B------:R-:W-:Y:S01]  /*0880*/  I2FP.F32.S32 R27, R17 ;  /* 0x00000011001b7245 */ /* 0x000fe20000201400 */
[----:B------:R-:W1:Y:S01]  /*0890*/  MUFU.EX2 R4, R4 ;  /* 0x0000000400047308 */ /* 0x000e620000000800 */
[----:B------:R-:W-:Y:S01]  /*08a0*/  FFMA.FTZ R29, R32, R29, 0.33333510160446166992 ;  /* 0x3eaaaae6201d7423 */ /* 0x000fe2000001001d */
[----:B------:R-:W-:Y:S01]  /*08b0*/  FFMA.FTZ R7, R30, R7, 0.33333510160446166992 ;  /* 0x3eaaaae61e077423 */ /* 0x000fe20000010007 */
[----:B------:R-:W-:Y:S01]  /*08c0*/  I2FP.F32.S32 R22, R22 ;  /* 0x0000001600167245 */ /* 0x000fe20000201400 */
[----:B------:R-:W-:Y:S01]  /*08d0*/  FMUL R28, R28, 1.1920928955078125e-07 ;  /* 0x340000001c1c7820 */ /* 0x000fe20000400000 */
[----:B------:R-:W-:Y:S01]  /*08e0*/  FFMA.FTZ R29, R32, R29, -0.5 ;  /* 0xbf000000201d7423 */ /* 0x000fe2000001001d */
[----:B------:R-:W-:Y:S01]  /*08f0*/  FFMA.FTZ R7, R30, R7, -0.5 ;  /* 0xbf0000001e077423 */ /* 0x000fe20000010007 */
[----:B------:R-:W-:Y:S01]  /*0900*/  FFMA.FTZ R23, R26, 0.69314718246459960938, R23 ;  /* 0x3f3172181a177823 */ /* 0x000fe20000010017 */
[----:B------:R-:W2:Y:S01]  /*0910*/  MUFU.EX2 R5, R5 ;  /* 0x0000000500057308 */ /* 0x000ea20000000800 */
[----:B------:R-:W-:Y:S01]  /*0920*/  FMUL R29, R32, R29 ;  /* 0x0000001d201d7220 */ /* 0x000fe20000400000 */
[----:B------:R-:W-:Y:S01]  /*0930*/  FMUL R7, R30, R7 ;  /* 0x000000071e077220 */ /* 0x000fe20000400000 */
[----:B------:R-:W-:-:S02]  /*0940*/  FMUL R22, R22, 1.1920928955078125e-07 ;  /* 0x3400000016167820 */ /* 0x000fc40000400000 */
[----:B------:R-:W-:Y:S01]  /*0950*/  FFMA.FTZ R31, R32, R29, R32 ;  /* 0x0000001d201f7223 */ /* 0x000fe20000010020 */
[----:B------:R-:W-:Y:S01]  /*0960*/  FMUL R29, R27, 1.1920928955078125e-07 ;  /* 0x340000001b1d7820 */ /* 0x000fe20000400000 */
[----:B------:R-:W-:Y:S01]  /*0970*/  FFMA.FTZ R27, R30, R7, R30 ;  /* 0x000000071e1b7223 */ /* 0x000fe2000001001e */
[----:B------:R-:W3:Y:S01]  /*0980*/  MUFU.EX2 R6, R6 ;  /* 0x0000000600067308 */ /* 0x000ee20000000800 */
[----:B-1----:R-:W-:Y:S01]  /*0990*/  @!P1 FMUL R4, R4, R4 ;  /* 0x0000000404049220 */ /* 0x002fe20000400000 */
[----:B------:R-:W-:Y:S01]  /*09a0*/  FFMA.FTZ R26, R29, 0.69314718246459960938, R34 ;  /* 0x3f3172181d1a7823 */ /* 0x000fe20000010022 */
[----:B------:R-:W-:Y:S01]  /*09b0*/  FFMA.FTZ R7, R28, 0.69314718246459960938, R31 ;  /* 0x3f3172181c077823 */ /* 0x000fe2000001001f */
[----:B------:R-:W-:Y:S01]  /*09c0*/  ISETP.GE.U32.AND P1, PT, R11, 0x7f800000, PT ;  /* 0x7f8000000b00780c */ /* 0x000fe20003f26070 */
[----:B------:R-:W-:Y:S01]  /*09d0*/  FADD.FTZ.RZ R28, R4, 1 ;  /* 0x3f800000041c7421 */ /* 0x000fe2000001c000 */
[----:B--2---:R-:W-:Y:S02]  /*09e0*/  @!P2 FMUL R5, R5, R5 ;  /* 0x000000050505a220 */ /* 0x004fe40000400000 */
[----:B------:R1:W2:Y:S01]  /*09f0*/  MUFU.EX2 R17, R25 ;  /* 0x0000001900117308 */ /* 0x0002a20000000800 */
[----:B------:R-:W-:Y:S01]  /*0a00*/  ISETP.GE.U32.AND P2, PT, R14, 0x7f800000, PT ;  /* 0x7f8000000e00780c */ /* 0x000fe20003f46070 */
[----:B------:R-:W-:Y:S01]  /*0a10*/  FADD.FTZ.RZ R29, R5, 1 ;  /* 0x3f800000051d7421 */ /* 0x000fe2000001c000 */
[----:B---3--:R-:W-:Y:S01]  /*0a20*/  @!P3 FMUL R6, R6, R6 ;  /* 0x000000060606b220 */ /* 0x008fe20000400000 */
[----:B------:R-:W-:Y:S01]  /*0a30*/  ISETP.GE.U32.AND P3, PT, R15, 0x7f800000, PT ;  /* 0x7f8000000f00780c */ /* 0x000fe20003f66070 */
[----:B-1----:R-:W-:-:S02]  /*0a40*/  FFMA.FTZ R25, R22, 0.69314718246459960938, R27 ;  /* 0x3f31721816197823 */ /* 0x002fc4000001001b */
[----:B------:R-:W-:Y:S01]  /*0a50*/  FADD.FTZ.RZ R30, R6, 1 ;  /* 0x3f800000061e7421 */ /* 0x000fe2000001c000 */
[----:B--2---:R-:W-:-:S04]  /*0a60*/  @!P4 FMUL R17, R17, R17 ;  /* 0x000000111111c220 */ /* 0x004fc80000400000 */
[----:B------:R-:W-:Y:S01]  /*0a70*/  FADD.FTZ.RZ R31, R17, 1 ;  /* 0x3f800000111f7421 */ /* 0x000fe2000001c000 */
[----:B------:R-:W-:Y:S06]  /*0a80*/  @!P5 BRA `(.L_x_1) ;  /* 0x000000000014d947 */ /* 0x000fec0003800000 */
[C---:B------:R-:W-:Y:S02]  /*0a90*/  ISETP.GE.AND P4, PT, R13.reuse, -0x407fffff, PT ;  /* 0xbf8000010d00780c */ /* 0x040fe40003f86270 */
[----:B------:R-:W-:-:S11]  /*0aa0*/  FSETP.NEU.AND P5, PT, R13, RZ, PT ;  /* 0x000000ff0d00720b */ /* 0x000fd60003fad000 */
[----:B------:R-:W-:-:S05]  /*0ab0*/  @P4 MOV R22, 0x7f800000 ;  /* 0x7f80000000164802 */ /* 0x000fca0000000f00 */
[----:B------:R-:W-:-:S05]  /*0ac0*/  @P4 FFMA.FTZ R25, R13, R22, +INF ;  /* 0x7f8000000d194423 */ /* 0x000fca0000010016 */
[----:B------:R-:W-:-:S07]  /*0ad0*/  FSEL R25, R25, -RZ, P5 ;  /* 0x800000ff19197208 */ /* 0x000fce0002800000 */
.L_x_1:
[----:B------:R-:W-:Y:S05]  /*0ae0*/  BSYNC B0 ;  /* 0x0000000000007941 */ /* 0x000fea0003800000 */
.L_x_0:
[----:B------:R-:W-:Y:S04]  /*0af0*/  BSSY B0, `(.L_x_2) ;  /* 0x0000007000007945 */ /* 0x000fe80003800000 */
[----:B------:R-:W-:Y:S05]  /*0b00*/  @!P1 BRA `(.L_x_3) ;  /* 0x0000000000149947 */ /* 0x000fea0003800000 */
[C---:B------:R-:W-:Y:S02]  /*0b10*/  ISETP.GE.AND P1, PT, R11.reuse, -0x407fffff, PT ;  /* 0xbf8000010b00780c */ /* 0x040fe40003f26270 */
[----:B------:R-:W-:-:S11]  /*0b20*/  FSETP.NEU.AND P4, PT, R11, RZ, PT ;  /* 0x000000ff0b00720b */ /* 0x000fd60003f8d000 */
[----:B------:R-:W-:-:S05]  /*0b30*/  @P1 MOV R22, 0x7f800000 ;  /* 0x7f80000000161802 */ /* 0x000fca0000000f00 */
[----:B------:R-:W-:-:S05]  /*0b40*/  @P1 FFMA.FTZ R23, R11, R22, +INF ;  /* 0x7f8000000b171423 */ /* 0x000fca0000010016 */
[----:B------:R-:W-:-:S07]  /*0b50*/  FSEL R23, R23, -RZ, P4 ;  /* 0x800000ff17177208 */ /* 0x000fce0002000000 */
.L_x_3:
[----:B------:R-:W-:Y:S05]  /*0b60*/  BSYNC B0 ;  /* 0x0000000000007941 */ /* 0x000fea0003800000 */
.L_x_2:
[----:B------:R-:W-:Y:S04]  /*0b70*/  BSSY B0, `(.L_x_4) ;  /* 0x0000007000007945 */ /* 0x000fe80003800000 */
[----:B------:R-:W-:Y:S05]  /*0b80*/  @!P2 BRA `(.L_x_5) ;  /* 0x000000000014a947 */ /* 0x000fea0003800000 */
[C---:B------:R-:W-:Y:S02]  /*0b90*/  ISETP.GE.AND P1, PT, R14.reuse, -0x407fffff, PT ;  /* 0xbf8000010e00780c */ /* 0x040fe40003f26270 */
[----:B------:R-:W-:-:S11]  /*0ba0*/  FSETP.NEU.AND P2, PT, R14, RZ, PT ;  /* 0x000000ff0e00720b */ /* 0x000fd60003f4d000 */
[----:B------:R-:W-:-:S05]  /*0bb0*/  @P1 MOV R11, 0x7f800000 ;  /* 0x7f800000000b1802 */ /* 0x000fca0000000f00 */
[----:B------:R-:W-:-:S05]  /*0bc0*/  @P1 FFMA.FTZ R26, R14, R11, +INF ;  /* 0x7f8000000e1a1423 */ /* 0x000fca000001000b */
[----:B------:R-:W-:-:S07]  /*0bd0*/  FSEL R26, R26, -RZ, P2 ;  /* 0x800000ff1a1a7208 */ /* 0x000fce0001000000 */
.L_x_5:
[----:B------:R-:W-:Y:S05]  /*0be0*/  BSYNC B0 ;  /* 0x0000000000007941 */ /* 0x000fea0003800000 */
.L_x_4:
[----:B------:R-:W-:Y:S04]  /*0bf0*/  BSSY B0, `(.L_x_6) ;  /* 0x0000007000007945 */ /* 0x000fe80003800000 */
[----:B------:R-:W-:Y:S05]  /*0c00*/  @!P3 BRA `(.L_x_7) ;  /* 0x000000000014b947 */ /* 0x000fea0003800000 */
[C---:B------:R-:W-:Y:S02]  /*0c10*/  ISETP.GE.AND P1, PT, R15.reuse, -0x407fffff, PT ;  /* 0xbf8000010f00780c */ /* 0x040fe40003f26270 */
[----:B------:R-:W-:-:S11]  /*0c20*/  FSETP.NEU.AND P2, PT, R15, RZ, PT ;  /* 0x000000ff0f00720b */ /* 0x000fd60003f4d000 */
[----:B------:R-:W-:-:S05]  /*0c30*/  @P1 MOV R14, 0x7f800000 ;  /* 0x7f800000000e1802 */ /* 0x000fca0000000f00 */
[----:B------:R-:W-:-:S05]  /*0c40*/  @P1 FFMA.FTZ R7, R15, R14, +INF ;  /* 0x7f8000000f071423 */ /* 0x000fca000001000e */
[----:B------:R-:W-:-:S07]  /*0c50*/  FSEL R7, R7, -RZ, P2 ;  /* 0x800000ff07077208 */ /* 0x000fce0001000000 */
.L_x_7:
[----:B------:R-:W-:Y:S05]  /*0c60*/  BSYNC B0 ;  /* 0x0000000000007941 */ /* 0x000fea0003800000 */
.L_x_6:
[----:B------:R-:W-:Y:S01]  /*0c70*/  IADD3 R11, R28, -0x3f400000, RZ ;  /* 0xc0c000001c0b7810 */ /* 0x000fe20007ffe0ff */
[----:B------:R-:W-:Y:S01]  /*0c80*/  BSSY B0, `(.L_x_8) ;  /* 0x0000057000007945 */ /* 0x000fe20003800000 */
[----:B------:R-:W-:Y:S02]  /*0c90*/  IADD3 R14, R29, -0x3f400000, RZ ;  /* 0xc0c000001d0e7810 */ /* 0x000fe40007ffe0ff */
[----:B------:R-:W-:Y:S02]  /*0ca0*/  IADD3 R13, R30, -0x3f400000, RZ ;  /* 0xc0c000001e0d7810 */ /* 0x000fe40007ffe0ff */
[----:B------:R-:W-:Y:S02]  /*0cb0*/  IADD3 R22, R31, -0x3f400000, RZ ;  /* 0xc0c000001f167810 */ /* 0x000fe40007ffe0ff */
[----:B------:R-:W-:Y:S02]  /*0cc0*/  LOP3.LUT R11, R11, 0xff800000, RZ, 0xc0, !PT ;  /* 0xff8000000b0b7812 */ /* 0x000fe400078ec0ff */
[----:B------:R-:W-:-:S02]  /*0cd0*/  LOP3.LUT R14, R14, 0xff800000, RZ, 0xc0, !PT ;  /* 0xff8000000e0e7812 */ /* 0x000fc400078ec0ff */
[----:B------:R-:W-:Y:S02]  /*0ce0*/  LOP3.LUT R13, R13, 0xff800000, RZ, 0xc0, !PT ;  /* 0xff8000000d0d7812 */ /* 0x000fe400078ec0ff */
[----:B------:R-:W-:Y:S02]  /*0cf0*/  LOP3.LUT R22, R22, 0xff800000, RZ, 0xc0, !PT ;  /* 0xff80000016167812 */ /* 0x000fe400078ec0ff */
[----:B------:R-:W-:Y:S02]  /*0d00*/  IADD3 R27, -R11, 0x40800000, RZ ;  /* 0x408000000b1b7810 */ /* 0x000fe40007ffe1ff */
[----:B------:R-:W-:Y:S02]  /*0d10*/  IADD3 R29, -R14, 0x40800000, RZ ;  /* 0x408000000e1d7810 */ /* 0x000fe40007ffe1ff */
[----:B------:R-:W-:Y:S01]  /*0d20*/  IADD3 R31, -R13, 0x40800000, RZ ;  /* 0x408000000d1f7810 */ /* 0x000fe20007ffe1ff */
[-C--:B------:R-:W-:Y:S01]  /*0d30*/  FFMA.FTZ R28, R27, R0.reuse, -1 ;  /* 0xbf8000001b1c7423 */ /* 0x080fe20000010000 */
[----:B------:R-:W-:Y:S01]  /*0d40*/  IADD3 R35, -R22, 0x40800000, RZ ;  /* 0x4080000016237810 */ /* 0x000fe20007ffe1ff */
[-C--:B------:R-:W-:Y:S01]  /*0d50*/  FFMA.FTZ R29, R29, R0.reuse, -1 ;  /* 0xbf8000001d1d7423 */ /* 0x080fe20000010000 */
[----:B------:R-:W-:Y:S01]  /*0d60*/  IADD3 R15, R4, -R11, RZ ;  /* 0x8000000b040f7210 */ /* 0x000fe20007ffe0ff */
[-C--:B------:R-:W-:Y:S01]  /*0d70*/  FFMA.FTZ R31, R31, R0.reuse, -1 ;  /* 0xbf8000001f1f7423 */ /* 0x080fe20000010000 */
[----:B------:R-:W-:Y:S01]  /*0d80*/  IADD3 R32, R5, -R14, RZ ;  /* 0x8000000e05207210 */ /* 0x000fe20007ffe0ff */
[----:B------:R-:W-:Y:S01]  /*0d90*/  FFMA.FTZ R35, R35, R0, -1 ;  /* 0xbf80000023237423 */ /* 0x000fe20000010000 */
[----:B------:R-:W-:Y:S01]  /*0da0*/  IADD3 R30, R6, -R13, RZ ;  /* 0x8000000d061e7210 */ /* 0x000fe20007ffe0ff */
[----:B------:R-:W-:Y:S01]  /*0db0*/  FADD R0, R15, R28 ;  /* 0x0000001c0f007221 */ /* 0x000fe20000000000 */
[----:B------:R-:W-:Y:S01]  /*0dc0*/  IADD3 R34, R17, -R22, RZ ;  /* 0x8000001611227210 */ /* 0x000fe20007ffe0ff */
[----:B------:R-:W-:Y:S01]  /*0dd0*/  FADD R32, R32, R29 ;  /* 0x0000001d20207221 */ /* 0x000fe20000000000 */
[----:B------:R-:W-:Y:S01]  /*0de0*/  ISETP.GE.U32.AND P5, PT, R4, 0x7f800000, PT ;  /* 0x7f8000000400780c */ /* 0x000fe20003fa6070 */
[----:B------:R-:W-:Y:S01]  /*0df0*/  FADD R30, R30, R31 ;  /* 0x0000001f1e1e7221 */ /* 0x000fe20000000000 */
[-C--:B------:R-:W-:Y:S01]  /*0e00*/  FFMA.FTZ R15, R0, -R33.reuse, 0.10546888411045074463 ;  /* 0x3dd80012000f7423 */ /* 0x080fe20000010821 */
[----:B------:R-:W-:Y:S01]  /*0e10*/  FADD R28, R34, R35 ;  /* 0x00000023221c7221 */ /* 0x000fe20000000000 */
[-C--:B------:R-:W-:Y:S01]  /*0e20*/  FFMA.FTZ R27, R32, -R33.reuse, 0.10546888411045074463 ;  /* 0x3dd80012201b7423 */ /* 0x080fe20000010821 */
[----:B------:R-:W-:Y:S01]  /*0e30*/  FFMA.FTZ R29, R30, -R33, 0.10546888411045074463 ;  /* 0x3dd800121e1d7423 */ /* 0x000fe20000010821 */
[----:B------:R-:W-:Y:S01]  /*0e40*/  FFMA.FTZ R15, R0, R15, -0.13229703903198242188 ;  /* 0xbe0778e0000f7423 */ /* 0x000fe2000001000f */
[----:B------:R-:W-:Y:S01]  /*0e50*/  FFMA.FTZ R31, R28, -R33, 0.10546888411045074463 ;  /* 0x3dd800121c1f7423 */ /* 0x000fe20000010821 */
[----:B------:R-:W-:Y:S01]  /*0e60*/  FFMA.FTZ R27, R32, R27, -0.13229703903198242188 ;  /* 0xbe0778e0201b7423 */ /* 0x000fe2000001001b */
[----:B------:R-:W-:Y:S01]  /*0e70*/  FFMA.FTZ R29, R30, R29, -0.13229703903198242188 ;  /* 0xbe0778e01e1d7423 */ /* 0x000fe2000001001d */
[----:B------:R-:W-:Y:S01]  /*0e80*/  FFMA.FTZ R15, R0, R15, 0.14491446316242218018 ;  /* 0x3e146475000f7423 */ /* 0x000fe2000001000f */
[----:B------:R-:W-:Y:S01]  /*0e90*/  FFMA.FTZ R31, R28, R31, -0.13229703903198242188 ;  /* 0xbe0778e01c1f7423 */ /* 0x000fe2000001001f */
[----:B------:R-:W-:Y:S01]  /*0ea0*/  FFMA.FTZ R27, R32, R27, 0.14491446316242218018 ;  /* 0x3e146475201b7423 */ /* 0x000fe2000001001b */
[----:B------:R-:W-:Y:S01]  /*0eb0*/  FFMA.FTZ R29, R30, R29, 0.14491446316242218018 ;  /* 0x3e1464751e1d7423 */ /* 0x000fe2000001001d */
[----:B------:R-:W-:Y:S01]  /*0ec0*/  FFMA.FTZ R15, R0, R15, -0.16641564667224884033 ;  /* 0xbe2a68dd000f7423 */ /* 0x000fe2000001000f */
[----:B------:R-:W-:Y:S01]  /*0ed0*/  FFMA.FTZ R31, R28, R31, 0.14491446316242218018 ;  /* 0x3e1464751c1f7423 */ /* 0x000fe2000001001f */
[----:B------:R-:W-:Y:S01]  /*0ee0*/  FFMA.FTZ R27, R32, R27, -0.16641564667224884033 ;  /* 0xbe2a68dd201b7423 */ /* 0x000fe2000001001b */
[----:B------:R-:W-:Y:S01]  /*0ef0*/  FFMA.FTZ R29, R30, R29, -0.16641564667224884033 ;  /* 0xbe2a68dd1e1d7423 */ /* 0x000fe2000001001d */
[----:B------:R-:W-:Y:S01]  /*0f00*/  FFMA.FTZ R15, R0, R15, 0.19988867640495300293 ;  /* 0x3e4caf9e000f7423 */ /* 0x000fe2000001000f */
[----:B------:R-:W-:Y:S01]  /*0f10*/  FFMA.FTZ R31, R28, R31, -0.16641564667224884033 ;  /* 0xbe2a68dd1c1f7423 */ /* 0x000fe2000001001f */
[----:B------:R-:W-:Y:S01]  /*0f20*/  FFMA.FTZ R27, R32, R27, 0.19988867640495300293 ;  /* 0x3e4caf9e201b7423 */ /* 0x000fe2000001001b */
[----:B------:R-:W-:Y:S01]  /*0f30*/  FFMA.FTZ R29, R30, R29, 0.19988867640495300293 ;  /* 0x3e4caf9e1e1d7423 */ /* 0x000fe2000001001d */
[----:B------:R-:W-:Y:S01]  /*0f40*/  FFMA.FTZ R15, R0, R15, -0.25000196695327758789 ;  /* 0xbe800042000f7423 */ /* 0x000fe2000001000f */
[----:B------:R-:W-:Y:S01]  /*0f50*/  FFMA.FTZ R31, R28, R31, 0.19988867640495300293 ;  /* 0x3e4caf9e1c1f7423 */ /* 0x000fe2000001001f */
[----:B------:R-:W-:Y:S01]  /*0f60*/  FFMA.FTZ R27, R32, R27, -0.25000196695327758789 ;  /* 0xbe800042201b7423 */ /* 0x000fe2000001001b */
[----:B------:R-:W-:Y:S01]  /*0f70*/  FFMA.FTZ R29, R30, R29, -0.25000196695327758789 ;  /* 0xbe8000421e1d7423 */ /* 0x000fe2000001001d */
[----:B------:R-:W-:Y:S01]  /*0f80*/  FFMA.FTZ R15, R0, R15, 0.33333510160446166992 ;  /* 0x3eaaaae6000f7423 */ /* 0x000fe2000001000f */
[----:B------:R-:W-:Y:S01]  /*0f90*/  FFMA.FTZ R31, R28, R31, -0.25000196695327758789 ;  /* 0xbe8000421c1f7423 */ /* 0x000fe2000001001f */
[----:B------:R-:W-:Y:S01]  /*0fa0*/  FFMA.FTZ R27, R32, R27, 0.33333510160446166992 ;  /* 0x3eaaaae6201b7423 */ /* 0x000fe2000001001b */
[----:B------:R-:W-:Y:S01]  /*0fb0*/  FFMA.FTZ R29, R30, R29, 0.33333510160446166992 ;  /* 0x3eaaaae61e1d7423 */ /* 0x000fe2000001001d */
[----:B------:R-:W-:Y:S01]  /*0fc0*/  FFMA.FTZ R15, R0, R15, -0.5 ;  /* 0xbf000000000f7423 */ /* 0x000fe2000001000f */
[----:B------:R-:W-:Y:S01]  /*0fd0*/  FFMA.FTZ R31, R28, R31, 0.33333510160446166992 ;  /* 0x3eaaaae61c1f7423 */ /* 0x000fe2000001001f */
[----:B------:R-:W-:Y:S01]  /*0fe0*/  FFMA.FTZ R27, R32, R27, -0.5 ;  /* 0xbf000000201b7423 */ /* 0x000fe2000001001b */
[----:B------:R-:W-:Y:S01]  /*0ff0*/  FFMA.FTZ R29, R30, R29, -0.5 ;  /* 0xbf0000001e1d7423 */ /* 0x000fe2000001001d */
[----:B------:R-:W-:Y:S01]  /*1000*/  FMUL R15, R0, R15 ;  /* 0x0000000f000f7220 */ /* 0x000fe20000400000 */
[----:B------:R-:W-:Y:S01]  /*1010*/  FFMA.FTZ R31, R28, R31, -0.5 ;  /* 0xbf0000001c1f7423 */ /* 0x000fe2000001001f */
[----:B------:R-:W-:Y:S01]  /*1020*/  FMUL R27, R32, R27 ;  /* 0x0000001b201b7220 */ /* 0x000fe20000400000 */
[----:B------:R-:W-:Y:S01]  /*1030*/  FMUL R29, R30, R29 ;  /* 0x0000001d1e1d7220 */ /* 0x000fe20000400000 */
[----:B------:R-:W-:Y:S01]  /*1040*/  I2FP.F32.S32 R14, R14 ;  /* 0x0000000e000e7245 */ /* 0x000fe20000201400 */
[----:B------:R-:W-:Y:S01]  /*1050*/  FMUL R31, R28, R31 ;  /* 0x0000001f1c1f7220 */ /* 0x000fe20000400000 */
[----:B------:R-:W-:Y:S01]  /*1060*/  I2FP.F32.S32 R13, R13 ;  /* 0x0000000d000d7245 */ /* 0x000fe20000201400 */
[----:B------:R-:W-:Y:S01]  /*1070*/  FFMA.FTZ R0, R0, R15, R0 ;  /* 0x0000000f00007223 */ /* 0x000fe20000010000 */
[----:B------:R-:W-:Y:S01]  /*1080*/  I2FP.F32.S32 R22, R22 ;  /* 0x0000001600167245 */ /* 0x000fe20000201400 */
[----:B------:R-:W-:Y:S01]  /*1090*/  FFMA.FTZ R15, R32, R27, R32 ;  /* 0x0000001b200f7223 */ /* 0x000fe20000010020 */
[----:B------:R-:W-:Y:S01]  /*10a0*/  I2FP.F32.S32 R11, R11 ;  /* 0x0000000b000b7245 */ /* 0x000fe20000201400 */
[----:B------:R-:W-:Y:S01]  /*10b0*/  FFMA.FTZ R30, R30, R29, R30 ;  /* 0x0000001d1e1e7223 */ /* 0x000fe2000001001e */
[----:B------:R-:W-:Y:S01]  /*10c0*/  FFMA.FTZ R32, R28, R31, R28 ;  /* 0x0000001f1c207223 */ /* 0x000fe2000001001c */
[----:B------:R-:W-:Y:S01]  /*10d0*/  FMUL R14, R14, 1.1920928955078125e-07 ;  /* 0x340000000e0e7820 */ /* 0x000fe20000400000 */
[----:B------:R-:W-:Y:S01]  /*10e0*/  FMUL R13, R13, 1.1920928955078125e-07 ;  /* 0x340000000d0d7820 */ /* 0x000fe20000400000 */
[----:B------:R-:W-:Y:S01]  /*10f0*/  FMUL R29, R22, 1.1920928955078125e-07 ;  /* 0x34000000161d7820 */ /* 0x000fe20000400000 */
[----:B------:R-:W-:Y:S01]  /*1100*/  FMUL R27, R11, 1.1920928955078125e-07 ;  /* 0x340000000b1b7820 */ /* 0x000fe20000400000 */
[----:B------:R-:W-:Y:S01]  /*1110*/  FSETP.GT.AND P1, PT, R16, 20, PT ;  /* 0x41a000001000780b */ /* 0x000fe20003f24000 */
[----:B------:R-:W-:Y:S01]  /*1120*/  FFMA.FTZ R28, R14, 0.69314718246459960938, R15 ;  /* 0x3f3172180e1c7823 */ /* 0x000fe2000001000f */
[----:B------:R-:W-:Y:S01]  /*1130*/  ISETP.GE.U32.AND P2, PT, R5, 0x7f800000, PT ;  /* 0x7f8000000500780c */ /* 0x000fe20003f46070 */
[----:B------:R-:W-:Y:S01]  /*1140*/  FFMA.FTZ R22, R13, 0.69314718246459960938, R30 ;  /* 0x3f3172180d167823 */ /* 0x000fe2000001001e */
[----:B------:R-:W-:Y:S01]  /*1150*/  ISETP.GE.U32.AND P3, PT, R6, 0x7f800000, PT ;  /* 0x7f8000000600780c */ /* 0x000fe20003f66070 */
[----:B------:R-:W-:Y:S01]  /*1160*/  FFMA.FTZ R11, R29, 0.69314718246459960938, R32 ;  /* 0x3f3172181d0b7823 */ /* 0x000fe20000010020 */
[----:B------:R-:W-:Y:S01]  /*1170*/  ISETP.GE.U32.AND P4, PT, R17, 0x7f800000, PT ;  /* 0x7f8000001100780c */ /* 0x000fe20003f86070 */
[----:B------:R-:W-:Y:S01]  /*1180*/  FFMA.FTZ R27, R27, 0.69314718246459960938, R0 ;  /* 0x3f3172181b1b7823 */ /* 0x000fe20000010000 */
[----:B------:R-:W-:Y:S11]  /*1190*/  @!P5 BRA `(.L_x_9) ;  /* 0x000000000014d947 */ /* 0x000ff60003800000 */
[C---:B------:R-:W-:Y:S02]  /*11a0*/  ISETP.GE.AND P5, PT, R4.reuse, -0x407fffff, PT ;  /* 0xbf8000010400780c */ /* 0x040fe40003fa6270 */
[----:B------:R-:W-:-:S11]  /*11b0*/  FSETP.NEU.AND P6, PT, R4, RZ, PT ;  /* 0x000000ff0400720b */ /* 0x000fd60003fcd000 */
[----:B------:R-:W-:-:S05]  /*11c0*/  @P5 MOV R13, 0x7f800000 ;  /* 0x7f800000000d5802 */ /* 0x000fca0000000f00 */
[----:B------:R-:W-:-:S05]  /*11d0*/  @P5 FFMA.FTZ R27, R4, R13, +INF ;  /* 0x7f800000041b5423 */ /* 0x000fca000001000d */
[----:B------:R-:W-:-:S07]  /*11e0*/  FSEL R27, R27, -RZ, P6 ;  /* 0x800000ff1b1b7208 */ /* 0x000fce0003000000 */
.L_x_9:
[----:B------:R-:W-:Y:S05]  /*11f0*/  BSYNC B0 ;  /* 0x0000000000007941 */ /* 0x000fea0003800000 */
.L_x_8:
[----:B------:R-:W-:Y:S04]  /*1200*/  BSSY B0, `(.L_x_10) ;  /* 0x0000007000007945 */ /* 0x000fe80003800000 */
[----:B------:R-:W-:Y:S05]  /*1210*/  @!P2 BRA `(.L_x_11) ;  /* 0x000000000014a947 */ /* 0x000fea0003800000 */
[C---:B------:R-:W-:Y:S02]  /*1220*/  ISETP.GE.AND P2, PT, R5.reuse, -0x407fffff, PT ;  /* 0xbf8000010500780c */ /* 0x040fe40003f46270 */
[----:B------:R-:W-:-:S11]  /*1230*/  FSETP.NEU.AND P5, PT, R5, RZ, PT ;  /* 0x000000ff0500720b */ /* 0x000fd60003fad000 */
[----:B------:R-:W-:-:S05]  /*1240*/  @P2 MOV R0, 0x7f800000 ;  /* 0x7f80000000002802 */ /* 0x000fca0000000f00 */
[----:B------:R-:W-:-:S05]  /*1250*/  @P2 FFMA.FTZ R28, R5, R0, +INF ;  /* 0x7f800000051c2423 */ /* 0x000fca0000010000 */
[----:B------:R-:W-:-:S07]  /*1260*/  FSEL R28, R28, -RZ, P5 ;  /* 0x800000ff1c1c7208 */ /* 0x000fce0002800000 */
.L_x_11:
[----:B------:R-:W-:Y:S05]  /*1270*/  BSYNC B0 ;  /* 0x0000000000007941 */ /* 0x000fea0003800000 */
.L_x_10:
[----:B------:R-:W-:Y:S04]  /*1280*/  BSSY B0, `(.L_x_12) ;  /* 0x0000007000007945 */ /* 0x000fe80003800000 */
[----:B------:R-:W-:Y:S05]  /*1290*/  @!P3 BRA `(.L_x_13) ;  /* 0x000000000014b947 */ /* 0x000fea0003800000 */
[C---:B------:R-:W-:Y:S02]  /*12a0*/  ISETP.GE.AND P2, PT, R6.reuse, -0x407fffff, PT ;  /* 0xbf8000010600780c */ /* 0x040fe40003f46270 */
[----:B------:R-:W-:-:S11]  /*12b0*/  FSETP.NEU.AND P3, PT, R6, RZ, PT ;  /* 0x000000ff0600720b */ /* 0x000fd60003f6d000 */
[----:B------:R-:W-:-:S05]  /*12c0*/  @P2 MOV R5, 0x7f800000 ;  /* 0x7f80000000052802 */ /* 0x000fca0000000f00 */
[----:B------:R-:W-:-:S05]  /*12d0*/  @P2 FFMA.FTZ R22, R6, R5, +INF ;  /* 0x7f80000006162423 */ /* 0x000fca0000010005 */
[----:B------:R-:W-:-:S07]  /*12e0*/  FSEL R22, R22, -RZ, P3 ;  /* 0x800000ff16167208 */ /* 0x000fce0001800000 */
.L_x_13:
[----:B------:R-:W-:Y:S05]  /*12f0*/  BSYNC B0 ;  /* 0x0000000000007941 */ /* 0x000fea0003800000 */
.L_x_12:
[----:B------:R-:W-:Y:S04]  /*1300*/  BSSY B0, `(.L_x_14) ;  /* 0x0000007000007945 */ /* 0x000fe80003800000 */
[----:B------:R-:W-:Y:S05]  /*1310*/  @!P4 BRA `(.L_x_15) ;  /* 0x000000000014c947 */ /* 0x000fea0003800000 */
[C---:B------:R-:W-:Y:S02]  /*1320*/  ISETP.GE.AND P2, PT, R17.reuse, -0x407fffff, PT ;  /* 0xbf8000011100780c */ /* 0x040fe40003f46270 */
[----:B------:R-:W-:-:S11]  /*1330*/  FSETP.NEU.AND P3, PT, R17, RZ, PT ;  /* 0x000000ff1100720b */ /* 0x000fd60003f6d000 */
[----:B------:R-:W-:-:S05]  /*1340*/  @P2 MOV R0, 0x7f800000 ;  /* 0x7f80000000002802 */ /* 0x000fca0000000f00 */
[----:B------:R-:W-:-:S05]  /*1350*/  @P2 FFMA.FTZ R11, R17, R0, +INF ;  /* 0x7f800000110b2423 */ /* 0x000fca0000010000 */
[----:B------:R-:W-:-:S07]  /*1360*/  FSEL R11, R11, -RZ, P3 ;  /* 0x800000ff0b0b7208 */ /* 0x000fce0001800000 */
.L_x_15:
[----:B------:R-:W-:Y:S05]  /*1370*/  BSYNC B0 ;  /* 0x0000000000007941 */ /* 0x000fea0003800000 */
.L_x_14:
[----:B------:R-:W-:Y:S01]  /*1380*/  FSEL R13, R16, R25, P1 ;  /* 0x00000019100d7208 */ /* 0x000fe20000800000 */
[----:B------:R-:W-:Y:S01]  /*1390*/  BSSY B0, `(.L_x_16) ;  /* 0x0000018000007945 */ /* 0x000fe20003800000 */
[C---:B------:R-:W-:Y:S02]  /*13a0*/  FSETP.GT.AND P1, PT, R12.reuse, 20, PT ;  /* 0x41a000000c00780b */ /* 0x040fe40003f24000 */
[----:B------:R-:W-:Y:S01]  /*13b0*/  FSETP.GT.AND P3, PT, R3, 20, PT ;  /* 0x41a000000300780b */ /* 0x000fe20003f64000 */
[----:B------:R-:W-:Y:S01]  /*13c0*/  FADD.FTZ R6, |R13|, -RZ ;  /* 0x800000ff0d067221 */ /* 0x000fe20000010200 */
[----:B------:R-:W-:-:S04]  /*13d0*/  FSEL R15, R12, R23, P1 ;  /* 0x000000170c0f7208 */ /* 0x000fc80000800000 */
[----:B------:R-:W-:-:S13]  /*13e0*/  FSETP.GE.AND P2, PT, R6, 0.60000002384185791016, PT ;  /* 0x3f19999a0600780b */ /* 0x000fda0003f46000 */
[----:B------:R-:W-:Y:S05]  /*13f0*/  @!P2 BRA `(.L_x_17) ;  /* 0x000000000028a947 */ /* 0x000fea0003800000 */
[C---:B------:R-:W-:Y:S01]  /*1400*/  FMUL R0, R6.reuse, 2.8853900432586669922 ;  /* 0x4038aa3b06007820 */ /* 0x040fe20000400000 */
[----:B------:R-:W-:Y:S01]  /*1410*/  HFMA2.MMA R5, -RZ, RZ, 1.875, 0 ;  /* 0x3f800000ff057435 */ /* 0x000fe200000001ff */
[----:B------:R-:W-:-:S04]  /*1420*/  FSETP.GE.AND P1, PT, R6, 9.010913848876953125, PT ;  /* 0x41102cb40600780b */ /* 0x000fc80003f26000 */
[----:B------:R-:W1:Y:S02]  /*1430*/  MUFU.EX2 R0, R0 ;  /* 0x0000000000007308 */ /* 0x000e640000000800 */
[----:B-1----:R-:W-:-:S06]  /*1440*/  FADD R4, R0, 1 ;  /* 0x3f80000000047421 */ /* 0x002fcc0000000000 */
[----:B------:R-:W1:Y:S02]  /*1450*/  MUFU.RCP R4, R4 ;  /* 0x0000000400047308 */ /* 0x000e640000001000 */
[----:B-1----:R-:W-:-:S05]  /*1460*/  FFMA.FTZ R5, R4, -2, R5 ;  /* 0xc000000004057823 */ /* 0x002fca0000010005 */
[----:B------:R-:W-:-:S04]  /*1470*/  FSEL R5, R5, 1, !P1 ;  /* 0x3f80000005057808 */ /* 0x000fc80004800000 */
[----:B------:R-:W-:Y:S01]  /*1480*/  LOP3.LUT R13, R5, 0x80000000, R13, 0xf8, !PT ;  /* 0x80000000050d7812 */ /* 0x000fe200078ef80d */
[----:B------:R-:W-:Y:S06]  /*1490*/  BRA `(.L_x_18) ;  /* 0x00000000001c7947 */ /* 0x000fec0003800000 */
.L_x_17:
[----:B------:R-:W-:Y:S01]  /*14a0*/  MOV R0, 0x3c80f082 ;  /* 0x3c80f08200007802 */ /* 0x000fe20000000f00 */
[----:B------:R-:W-:-:S04]  /*14b0*/  FMUL R5, R13, R13 ;  /* 0x0000000d0d057220 */ /* 0x000fc80000400000 */
[----:B------:R-:W-:-:S04]  /*14c0*/  FFMA.FTZ R0, R5, R0, -0.052303962409496307373 ;  /* 0xbd563cae05007423 */ /* 0x000fc80000010000 */
[----:B------:R-:W-:-:S04]  /*14d0*/  FFMA.FTZ R0, R5, R0, 0.1331529766321182251 ;  /* 0x3e08594105007423 */ /* 0x000fc80000010000 */
[----:B------:R-:W-:-:S04]  /*14e0*/  FFMA.FTZ R0, R5, R0, -0.33332768082618713379 ;  /* 0xbeaaa9ed05007423 */ /* 0x000fc80000010000 */
[----:B------:R-:W-:-:S04]  /*14f0*/  FFMA.FTZ R0, R5, R0, RZ ;  /* 0x0000000005007223 */ /* 0x000fc800000100ff */
[----:B------:R-:W-:-:S07]  /*1500*/  FFMA.FTZ R13, R13, R0, R13 ;  /* 0x000000000d0d7223 */ /* 0x000fce000001000d */
.L_x_18:
[----:B------:R-:W-:Y:S05]  /*1510*/  BSYNC B0 ;  /* 0x0000000000007941 */ /* 0x000fea0003800000 */
.L_x_16:
[----:B------:R-:W-:Y:S01]  /*1520*/  FADD.FTZ R6, |R15|, -RZ ;  /* 0x800000ff0f067221 */ /* 0x000fe20000010200 */
[----:B------:R-:W-:Y:S01]  /*1530*/  BSSY B0, `(.L_x_19) ;  /* 0x0000016000007945 */ /* 0x000fe20003800000 */
[----:B------:R-:W-:Y:S02]  /*1540*/  FSETP.GT.AND P2, PT, R2, 20, PT ;  /* 0x41a000000200780b */ /* 0x000fe40003f44000 */
[----:B------:R-:W-:Y:S02]  /*1550*/  FSEL R14, R3, R26, P3 ;  /* 0x0000001a030e7208 */ /* 0x000fe40001800000 */
        /* <DEDUP_REMOVED lines=12> */
.L_x_20:
[----:B------:R-:W-:Y:S01]  /*1620*/  MOV R0, 0x3c80f082 ;  /* 0x3c80f08200007802 */ /* 0x000fe20000000f00 */
[----:B------:R-:W-:-:S04]  /*1630*/  FMUL R5, R15, R15 ;  /* 0x0000000f0f057220 */ /* 0x000fc80000400000 */
[----:B------:R-:W-:-:S04]  /*1640*/  FFMA.FTZ R0, R5, R0, -0.052303962409496307373 ;  /* 0xbd563cae05007423 */ /* 0x000fc80000010000 */
[----:B------:R-:W-:-:S04]  /*1650*/  FFMA.FTZ R0, R5, R0, 0.1331529766321182251 ;  /* 0x3e08594105007423 */ /* 0x000fc80000010000 */
[----:B------:R-:W-:-:S04]  /*1660*/  FFMA.FTZ R0, R5, R0, -0.33332768082618713379 ;  /* 0xbeaaa9ed05007423 */ /* 0x000fc80000010000 */
[----:B------:R-:W-:-:S04]  /*1670*/  FFMA.FTZ R0, R5, R0, RZ ;  /* 0x0000000005007223 */ /* 0x000fc800000100ff */
[----:B------:R-:W-:-:S07]  /*1680*/  FFMA.FTZ R15, R15, R0, R15 ;  /* 0x000000000f0f7223 */ /* 0x000fce000001000f */
.L_x_21:
[----:B------:R-:W-:Y:S05]  /*1690*/  BSYNC B0 ;  /* 0x0000000000007941 */ /* 0x000fea0003800000 */
.L_x_19:
        /* <DEDUP_REMOVED lines=16> */
.L_x_23:
[----:B------:R-:W-:Y:S01]  /*17a0*/  MOV R0, 0x3c80f082 ;  /* 0x3c80f08200007802 */ /* 0x000fe20000000f00 */
[----:B------:R-:W-:-:S04]  /*17b0*/  FMUL R5, R14, R14 ;  /* 0x0000000e0e057220 */ /* 0x000fc80000400000 */
[----:B------:R-:W-:-:S04]  /*17c0*/  FFMA.FTZ R0, R5, R0, -0.052303962409496307373 ;  /* 0xbd563cae05007423 */ /* 0x000fc80000010000 */
[----:B------:R-:W-:-:S04]  /*17d0*/  FFMA.FTZ R0, R5, R0, 0.1331529766321182251 ;  /* 0x3e08594105007423 */ /* 0x000fc80000010000 */
[----:B------:R-:W-:-:S04]  /*17e0*/  FFMA.FTZ R0, R5, R0, -0.33332768082618713379 ;  /* 0xbeaaa9ed05007423 */ /* 0x000fc80000010000 */
[----:B------:R-:W-:-:S04]  /*17f0*/  FFMA.FTZ R5, R5, R0, RZ ;  /* 0x0000000005057223 */ /* 0x000fc800000100ff */
[----:B------:R-:W-:-:S07]  /*1800*/  FFMA.FTZ R14, R14, R5, R14 ;  /* 0x000000050e0e7223 */ /* 0x000fce000001000e */
.L_x_24:
[----:B------:R-:W-:Y:S05]  /*1810*/  BSYNC B0 ;  /* 0x0000000000007941 */ /* 0x000fea0003800000 */
.L_x_22:
        /* <DEDUP_REMOVED lines=16> */
.L_x_26:
[----:B------:R-:W-:Y:S01]  /*1920*/  MOV R0, 0x3c80f082 ;  /* 0x3c80f08200007802 */ /* 0x000fe20000000f00 */
[----:B------:R-:W-:-:S04]  /*1930*/  FMUL R5, R17, R17 ;  /* 0x0000001111057220 */ /* 0x000fc80000400000 */
[----:B------:R-:W-:-:S04]  /*1940*/  FFMA.FTZ R0, R5, R0, -0.052303962409496307373 ;  /* 0xbd563cae05007423 */ /* 0x000fc80000010000 */
[----:B------:R-:W-:-:S04]  /*1950*/  FFMA.FTZ R0, R5, R0, 0.1331529766321182251 ;  /* 0x3e08594105007423 */ /* 0x000fc80000010000 */
[----:B------:R-:W-:-:S04]  /*1960*/  FFMA.FTZ R0, R5, R0, -0.33332768082618713379 ;  /* 0xbeaaa9ed05007423 */ /* 0x000fc80000010000 */
[----:B------:R-:W-:-:S04]  /*1970*/  FFMA.FTZ R0, R5, R0, RZ ;  /* 0x0000000005007223 */ /* 0x000fc800000100ff */
[----:B------:R-:W-:-:S07]  /*1980*/  FFMA.FTZ R17, R17, R0, R17 ;  /* 0x0000000011117223 */ /* 0x000fce0000010011 */
.L_x_27:
[----:B------:R-:W-:Y:S05]  /*1990*/  BSYNC B0 ;  /* 0x0000000000007941 */ /* 0x000fea0003800000 */
.L_x_25:
        /* <DEDUP_REMOVED lines=16> */
.L_x_29:
[----:B------:R-:W-:Y:S01]  /*1aa0*/  MOV R0, 0x3c80f082 ;  /* 0x3c80f08200007802 */ /* 0x000fe20000000f00 */
[----:B------:R-:W-:-:S04]  /*1ab0*/  FMUL R5, R25, R25 ;  /* 0x0000001919057220 */ /* 0x000fc80000400000 */
[----:B------:R-:W-:-:S04]  /*1ac0*/  FFMA.FTZ R0, R5, R0, -0.052303962409496307373 ;  /* 0xbd563cae05007423 */ /* 0x000fc80000010000 */
[----:B------:R-:W-:-:S04]  /*1ad0*/  FFMA.FTZ R0, R5, R0, 0.1331529766321182251 ;  /* 0x3e08594105007423 */ /* 0x000fc80000010000 */
[----:B------:R-:W-:-:S04]  /*1ae0*/  FFMA.FTZ R0, R5, R0, -0.33332768082618713379 ;  /* 0xbeaaa9ed05007423 */ /* 0x000fc80000010000 */
[----:B------:R-:W-:-:S04]  /*1af0*/  FFMA.FTZ R0, R5, R0, RZ ;  /* 0x0000000005007223 */ /* 0x000fc800000100ff */
[----:B------:R-:W-:-:S07]  /*1b00*/  FFMA.FTZ R25, R25, R0, R25 ;  /* 0x0000000019197223 */ /* 0x000fce0000010019 */
.L_x_30:
[----:B------:R-:W-:Y:S05]  /*1b10*/  BSYNC B0 ;  /* 0x0000000000007941 */ /* 0x000fea0003800000 */
.L_x_28:
        /* <DEDUP_REMOVED lines=16> */
.L_x_32:
[----:B------:R-:W-:Y:S01]  /*1c20*/  MOV R0, 0x3c80f082 ;  /* 0x3c80f08200007802 */ /* 0x000fe20000000f00 */
[----:B------:R-:W-:-:S04]  /*1c30*/  FMUL R5, R28, R28 ;  /* 0x0000001c1c057220 */ /* 0x000fc80000400000 */
[----:B------:R-:W-:-:S04]  /*1c40*/  FFMA.FTZ R0, R5, R0, -0.052303962409496307373 ;  /* 0xbd563cae05007423 */ /* 0x000fc80000010000 */
[----:B------:R-:W-:-:S04]  /*1c50*/  FFMA.FTZ R0, R5, R0, 0.1331529766321182251 ;  /* 0x3e08594105007423 */ /* 0x000fc80000010000 */
[----:B------:R-:W-:-:S04]  /*1c60*/  FFMA.FTZ R0, R5, R0, -0.33332768082618713379 ;  /* 0xbeaaa9ed05007423 */ /* 0x000fc80000010000 */
[----:B------:R-:W-:-:S04]  /*1c70*/  FFMA.FTZ R5, R5, R0, RZ ;  /* 0x0000000005057223 */ /* 0x000fc800000100ff */
[----:B------:R-:W-:-:S07]  /*1c80*/  FFMA.FTZ R28, R28, R5, R28 ;  /* 0x000000051c1c7223 */ /* 0x000fce000001001c */
.L_x_33:
[----:B------:R-:W-:Y:S05]  /*1c90*/  BSYNC B0 ;  /* 0x0000000000007941 */ /* 0x000fea0003800000 */
.L_x_31:
[----:B------:R-:W-:Y:S01]  /*1ca0*/  FADD.FTZ R6, |R34|, -RZ ;  /* 0x800000ff22067221 */ /* 0x000fe20000010200 */
[----:B------:R-:W-:Y:S01]  /*1cb0*/  BSSY B0, `(.L_x_34) ;  /* 0x0000015000007945 */ /* 0x000fe20003800000 */
[----:B------:R-:W-:-:S03]  /*1cc0*/  FSEL R35, R24, R11, P2 ;  /* 0x0000000b18237208 */ /* 0x000fc60001000000 */
        /* <DEDUP_REMOVED lines=12> */
.L_x_35:
[----:B------:R-:W-:Y:S01]  /*1d90*/  MOV R0, 0x3c80f082 ;  /* 0x3c80f08200007802 */ /* 0x000fe20000000f00 */
[----:B------:R-:W-:-:S04]  /*1da0*/  FMUL R5, R34, R34 ;  /* 0x0000002222057220 */ /* 0x000fc80000400000 */
[----:B------:R-:W-:-:S04]  /*1db0*/  FFMA.FTZ R0, R5, R0, -0.052303962409496307373 ;  /* 0xbd563cae05007423 */ /* 0x000fc80000010000 */
[----:B------:R-:W-:-:S04]  /*1dc0*/  FFMA.FTZ R0, R5, R0, 0.1331529766321182251 ;  /* 0x3e08594105007423 */ /* 0x000fc80000010000 */
[----:B------:R-:W-:-:S04]  /*1dd0*/  FFMA.FTZ R0, R5, R0, -0.33332768082618713379 ;  /* 0xbeaaa9ed05007423 */ /* 0x000fc80000010000 */
[----:B------:R-:W-:-:S04]  /*1de0*/  FFMA.FTZ R5, R5, R0, RZ ;  /* 0x0000000005057223 */ /* 0x000fc800000100ff */
[----:B------:R-:W-:-:S07]  /*1df0*/  FFMA.FTZ R34, R34, R5, R34 ;  /* 0x0000000522227223 */ /* 0x000fce0000010022 */
.L_x_36:
[----:B------:R-:W-:Y:S05]  /*1e00*/  BSYNC B0 ;  /* 0x0000000000007941 */ /* 0x000fea0003800000 */
.L_x_34:
[----:B------:R-:W-:Y:S01]  /*1e10*/  FADD.FTZ R6, |R35|, -RZ ;  /* 0x800000ff23067221 */ /* 0x000fe20000010200 */
[----:B------:R-:W-:Y:S01]  /*1e20*/  BSSY B0, `(.L_x_37) ;  /* 0x0000016000007945 */ /* 0x000fe20003800000 */
[----:B------:R-:W-:Y:S02]  /*1e30*/  SHF.R.S32.HI R7, RZ, 0x1f, R8 ;  /* 0x0000001fff077819 */ /* 0x000fe40000011408 */
[----:B------:R-:W-:Y:S02]  /*1e40*/  SHF.R.S32.HI R22, RZ, 0x1f, R9 ;  /* 0x0000001fff167819 */ /* 0x000fe40000011409 */
        /* <DEDUP_REMOVED lines=12> */
.L_x_38:
[----:B------:R-:W-:Y:S01]  /*1f10*/  MOV R0, 0x3c80f082 ;  /* 0x3c80f08200007802 */ /* 0x000fe20000000f00 */
[----:B------:R-:W-:-:S04]  /*1f20*/  FMUL R5, R35, R35 ;  /* 0x0000002323057220 */ /* 0x000fc80000400000 */
[----:B------:R-:W-:-:S04]  /*1f30*/  FFMA.FTZ R0, R5, R0, -0.052303962409496307373 ;  /* 0xbd563cae05007423 */ /* 0x000fc80000010000 */
[----:B------:R-:W-:-:S04]  /*1f40*/  FFMA.FTZ R0, R5, R0, 0.1331529766321182251 ;  /* 0x3e08594105007423 */ /* 0x000fc80000010000 */
[----:B------:R-:W-:-:S04]  /*1f50*/  FFMA.FTZ R0, R5, R0, -0.33332768082618713379 ;  /* 0xbeaaa9ed05007423 */ /* 0x000fc80000010000 */
[----:B------:R-:W-:-:S04]  /*1f60*/  FFMA.FTZ R0, R5, R0, RZ ;  /* 0x0000000005007223 */ /* 0x000fc800000100ff */
[----:B------:R-:W-:-:S07]  /*1f70*/  FFMA.FTZ R35, R35, R0, R35 ;  /* 0x0000000023237223 */ /* 0x000fce0000010023 */
.L_x_39:
[----:B------:R-:W-:Y:S05]  /*1f80*/  BSYNC B0 ;  /* 0x0000000000007941 */ /* 0x000fea0003800000 */
.L_x_37:
[----:B------:R-:W-:Y:S01]  /*1f90*/  ISETP.GT.AND P1, PT, R10, 0x7f, PT ;  /* 0x0000007f0a00780c */ /* 0x000fe20003f24270 */
[----:B------:R-:W-:Y:S01]  /*1fa0*/  ULDC.64 UR6, c[0x0][0x218] ;  /* 0x0000860000067ab9 */ /* 0x000fe20000000a00 */
[----:B------:R-:W-:Y:S02]  /*1fb0*/  CS2R R4, SRZ ;  /* 0x0000000000047805 */ /* 0x000fe4000001ff00 */
[----:B------:R-:W-:-:S04]  /*1fc0*/  LEA R26, P2, R8, UR6, 0x2 ;  /* 0x00000006081a7c11 */ /* 0x000fc8000f8410ff */
[----:B------:R-:W-:Y:S02]  /*1fd0*/  LEA.HI.X R27, R8, UR7, R7, 0x2, P2 ;  /* 0x00000007081b7c11 */ /* 0x000fe400090f1407 */
[----:B------:R-:W-:-:S06]  /*1fe0*/  CS2R R6, SRZ ;  /* 0x0000000000067805 */ /* 0x000fcc000001ff00 */
[----:B------:R-:W2:Y:S01]  /*1ff0*/  @P1 LDG.E.EL.128 R4, desc[UR4][R26.64+-0x200] ;  /* 0xfffe00041a041981 */ /* 0x000ea2000c2e1d00 */
[C---:B------:R-:W-:Y:S02]  /*2000*/  LEA R30, P2, R9.reuse, UR6, 0x2 ;  /* 0x00000006091e7c11 */ /* 0x040fe4000f8410ff */
[----:B------:R-:W-:Y:S02]  /*2010*/  CS2R R10, SRZ ;  /* 0x00000000000a7805 */ /* 0x000fe4000001ff00 */
[----:B------:R-:W-:Y:S02]  /*2020*/  LEA.HI.X R31, R9, UR7, R22, 0x2, P2 ;  /* 0x00000007091f7c11 */ /* 0x000fe400090f1416 */
[----:B------:R-:W-:-:S06]  /*2030*/  CS2R R8, SRZ ;  /* 0x0000000000087805 */ /* 0x000fcc000001ff00 */
[----:B------:R1:W3:Y:S01]  /*2040*/  @P1 LDG.E.EL.128 R8, desc[UR4][R30.64+-0x200] ;  /* 0xfffe00041e081981 */ /* 0x0002e2000c2e1d00 */
[----:B------:R-:W-:Y:S01]  /*2050*/  BSSY B0, `(.L_x_40) ;  /* 0x0000083000007945 */ /* 0x000fe20003800000 */
[----:B--2---:R-:W-:Y:S02]  /*2060*/  SEL R23, R5, RZ, P1 ;  /* 0x000000ff05177207 */ /* 0x004fe40000800000 */
[----:B------:R-:W-:Y:S02]  /*2070*/  SEL R22, R4, RZ, P1 ;  /* 0x000000ff04167207 */ /* 0x000fe40000800000 */
[----:B------:R-:W-:Y:S01]  /*2080*/  SEL R26, R6, RZ, P1 ;  /* 0x000000ff061a7207 */ /* 0x000fe20000800000 */
[----:B------:R-:W-:Y:S01]  /*2090*/  FMUL R4, R23, 1.4426950216293334961 ;  /* 0x3fb8aa3b17047820 */ /* 0x000fe20000400000 */
[----:B------:R-:W-:Y:S01]  /*20a0*/  SEL R27, R7, RZ, P1 ;  /* 0x000000ff071b7207 */ /* 0x000fe20000800000 */
[----:B------:R-:W-:Y:S02]  /*20b0*/  FMUL R0, R22, 1.4426950216293334961 ;  /* 0x3fb8aa3b16007820 */ /* 0x000fe40000400000 */
[----:B------:R-:W-:Y:S01]  /*20c0*/  FMUL R6, R26, 1.4426950216293334961 ;  /* 0x3fb8aa3b1a067820 */ /* 0x000fe20000400000 */
[----:B------:R-:W-:Y:S01]  /*20d0*/  FSETP.GEU.AND P3, PT, R4, -126, PT ;  /* 0xc2fc00000400780b */ /* 0x000fe20003f6e000 */
[----:B------:R-:W-:Y:S01]  /*20e0*/  FMUL R39, R27, 1.4426950216293334961 ;  /* 0x3fb8aa3b1b277820 */ /* 0x000fe20000400000 */
[----:B------:R-:W-:-:S02]  /*20f0*/  FSETP.GEU.AND P2, PT, R0, -126, PT ;  /* 0xc2fc00000000780b */ /* 0x000fc40003f4e000 */
[----:B------:R-:W-:Y:S02]  /*2100*/  FSETP.GEU.AND P4, PT, R6, -126, PT ;  /* 0xc2fc00000600780b */ /* 0x000fe40003f8e000 */
[----:B------:R-:W-:-:S07]  /*2110*/  FSETP.GEU.AND P5, PT, R39, -126, PT ;  /* 0xc2fc00002700780b */ /* 0x000fce0003fae000 */
[----:B------:R-:W-:Y:S02]  /*2120*/  @!P3 FMUL R4, R4, 0.5 ;  /* 0x3f0000000404b820 */ /* 0x000fe40000400000 */
[----:B------:R-:W-:Y:S02]  /*2130*/  @!P2 FMUL R0, R0, 0.5 ;  /* 0x3f0000000000a820 */ /* 0x000fe40000400000 */
[----:B------:R2:W4:Y:S01]  /*2140*/  MUFU.EX2 R5, R4 ;  /* 0x0000000400057308 */ /* 0x0005220000000800 */
[----:B------:R-:W-:Y:S01]  /*2150*/  @!P4 FMUL R6, R6, 0.5 ;  /* 0x3f0000000606c820 */ /* 0x000fe20000400000 */
[----:B------:R-:W-:-:S06]  /*2160*/  @!P5 FMUL R39, R39, 0.5 ;  /* 0x3f0000002727d820 */ /* 0x000fcc0000400000 */
[----:B-1----:R-:W1:Y:S01]  /*2170*/  MUFU.EX2 R31, R0 ;  /* 0x00000000001f7308 */ /* 0x002e620000000800 */
[----:B--2---:R-:W-:Y:S01]  /*2180*/  HFMA2.MMA R4, -RZ, RZ, 1.875, 0 ;  /* 0x3f800000ff047435 */ /* 0x004fe200000001ff */
[----:B----4-:R-:W-:-:S06]  /*2190*/  @!P3 FMUL R5, R5, R5 ;  /* 0x000000050505b220 */ /* 0x010fcc0000400000 */
[----:B------:R-:W2:Y:S01]  /*21a0*/  MUFU.EX2 R32, R6 ;  /* 0x0000000600207308 */ /* 0x000ea20000000800 */
[C---:B------:R-:W-:Y:S01]  /*21b0*/  FADD.FTZ.RZ R29, R5.reuse, 1 ;  /* 0x3f800000051d7421 */ /* 0x040fe2000001c000 */
[----:B------:R-:W-:Y:S01]  /*21c0*/  ISETP.GE.U32.AND P3, PT, R5, 0x7f800000, PT ;  /* 0x7f8000000500780c */ /* 0x000fe20003f66070 */
[----:B-1----:R-:W-:-:S03]  /*21d0*/  @!P2 FMUL R31, R31, R31 ;  /* 0x0000001f1f1fa220 */ /* 0x002fc60000400000 */
[----:B------:R-:W-:Y:S02]  /*21e0*/  IADD3 R29, R29, -0x3f400000, RZ ;  /* 0xc0c000001d1d7810 */ /* 0x000fe40007ffe0ff */
[----:B------:R-:W1:Y:S01]  /*21f0*/  MUFU.EX2 R39, R39 ;  /* 0x0000002700277308 */ /* 0x000e620000000800 */
[----:B------:R-:W-:Y:S01]  /*2200*/  FADD.FTZ.RZ R7, R31, 1 ;  /* 0x3f8000001f077421 */ /* 0x000fe2000001c000 */
[----:B------:R-:W-:Y:S01]  /*2210*/  LOP3.LUT R36, R29, 0xff800000, RZ, 0xc0, !PT ;  /* 0xff8000001d247812 */ /* 0x000fe200078ec0ff */
[----:B--2---:R-:W-:-:S03]  /*2220*/  @!P4 FMUL R32, R32, R32 ;  /* 0x000000202020c220 */ /* 0x004fc60000400000 */
[----:B------:R-:W-:Y:S02]  /*2230*/  IADD3 R0, R7, -0x3f400000, RZ ;  /* 0xc0c0000007007810 */ /* 0x000fe40007ffe0ff */
[----:B------:R-:W-:Y:S01]  /*2240*/  IADD3 R37, -R36, 0x40800000, RZ ;  /* 0x4080000024257810 */ /* 0x000fe20007ffe1ff */
[----:B------:R-:W-:Y:S01]  /*2250*/  FADD.FTZ.RZ R30, R32, 1 ;  /* 0x3f800000201e7421 */ /* 0x000fe2000001c000 */
[----:B------:R-:W-:Y:S02]  /*2260*/  LOP3.LUT R0, R0, 0xff800000, RZ, 0xc0, !PT ;  /* 0xff80000000007812 */ /* 0x000fe400078ec0ff */
[----:B------:R-:W-:Y:S01]  /*2270*/  IADD3 R38, R5, -R36, RZ ;  /* 0x8000002405267210 */ /* 0x000fe20007ffe0ff */
[--C-:B------:R-:W-:Y:S01]  /*2280*/  FFMA.FTZ R37, R37, 0.25, -R4.reuse ;  /* 0x3e80000025257823 */ /* 0x100fe20000010804 */
[----:B------:R-:W-:Y:S01]  /*2290*/  IADD3 R7, -R0, 0x40800000, RZ ;  /* 0x4080000000077810 */ /* 0x000fe20007ffe1ff */
[----:B-1----:R-:W-:Y:S01]  /*22a0*/  @!P5 FMUL R39, R39, R39 ;  /* 0x000000272727d220 */ /* 0x002fe20000400000 */
[----:B------:R-:W-:Y:S01]  /*22b0*/  IADD3 R6, R30, -0x3f400000, RZ ;  /* 0xc0c000001e067810 */ /* 0x000fe20007ffe0ff */
[----:B------:R-:W-:Y:S01]  /*22c0*/  FADD R38, R38, R37 ;  /* 0x0000002526267221 */ /* 0x000fe20000000000 */
[----:B------:R-:W-:Y:S01]  /*22d0*/  IADD3 R30, R31, -R0, RZ ;  /* 0x800000001f1e7210 */ /* 0x000fe20007ffe0ff */
[--C-:B------:R-:W-:Y:S01]  /*22e0*/  FFMA.FTZ R29, R7, 0.25, -R4.reuse ;  /* 0x3e800000071d7823 */ /* 0x100fe20000010804 */
[----:B------:R-:W-:Y:S01]  /*22f0*/  LOP3.LUT R7, R6, 0xff800000, RZ, 0xc0, !PT ;  /* 0xff80000006077812 */ /* 0x000fe200078ec0ff */
[----:B------:R-:W-:Y:S01]  /*2300*/  FFMA.FTZ R37, R38, -R33, 0.10546888411045074463 ;  /* 0x3dd8001226257423 */ /* 0x000fe20000010821 */
[----:B------:R-:W-:Y:S01]  /*2310*/  FADD.FTZ.RZ R6, R39, 1 ;  /* 0x3f80000027067421 */ /* 0x000fe2000001c000 */
[----:B------:R-:W-:Y:S01]  /*2320*/  FADD R30, R30, R29 ;  /* 0x0000001d1e1e7221 */ /* 0x000fe20000000000 */
[----:B------:R-:W-:Y:S01]  /*2330*/  IADD3 R41, -R7, 0x40800000, RZ ;  /* 0x4080000007297810 */ /* 0x000fe20007ffe1ff */
[----:B------:R-:W-:Y:S01]  /*2340*/  FFMA.FTZ R37, R38, R37, -0.13229703903198242188 ;  /* 0xbe0778e026257423 */ /* 0x000fe20000010025 */
[----:B------:R-:W-:Y:S01]  /*2350*/  IADD3 R40, R32, -R7, RZ ;  /* 0x8000000720287210 */ /* 0x000fe20007ffe0ff */
[----:B------:R-:W-:Y:S01]  /*2360*/  FFMA.FTZ R29, R30, -R33, 0.10546888411045074463 ;  /* 0x3dd800121e1d7423 */ /* 0x000fe20000010821 */
[----:B------:R-:W-:Y:S01]  /*2370*/  IADD3 R6, R6, -0x3f400000, RZ ;  /* 0xc0c0000006067810 */ /* 0x000fe20007ffe0ff */
[----:B------:R-:W-:Y:S01]  /*2380*/  FFMA.FTZ R37, R38, R37, 0.14491446316242218018 ;  /* 0x3e14647526257423 */ /* 0x000fe20000010025 */
[--C-:B------:R-:W-:Y:S01]  /*2390*/  FFMA.FTZ R41, R41, 0.25, -R4.reuse ;  /* 0x3e80000029297823 */ /* 0x100fe20000010804 */
[----:B------:R-:W-:Y:S01]  /*23a0*/  FFMA.FTZ R29, R30, R29, -0.13229703903198242188 ;  /* 0xbe0778e01e1d7423 */ /* 0x000fe2000001001d */
[----:B------:R-:W-:Y:S01]  /*23b0*/  LOP3.LUT R6, R6, 0xff800000, RZ, 0xc0, !PT ;  /* 0xff80000006067812 */ /* 0x000fe200078ec0ff */
[----:B------:R-:W-:Y:S01]  /*23c0*/  FFMA.FTZ R37, R38, R37, -0.16641564667224884033 ;  /* 0xbe2a68dd26257423 */ /* 0x000fe20000010025 */
[----:B------:R-:W-:Y:S01]  /*23d0*/  FADD R40, R40, R41 ;  /* 0x0000002928287221 */ /* 0x000fe20000000000 */
[----:B------:R-:W-:Y:S01]  /*23e0*/  FFMA.FTZ R29, R30, R29, 0.14491446316242218018 ;  /* 0x3e1464751e1d7423 */ /* 0x000fe2000001001d */
[----:B------:R-:W-:Y:S01]  /*23f0*/  IADD3 R41, -R6, 0x40800000, RZ ;  /* 0x4080000006297810 */ /* 0x000fe20007ffe1ff */
[----:B------:R-:W-:Y:S01]  /*2400*/  FFMA.FTZ R37, R38, R37, 0.19988867640495300293 ;  /* 0x3e4caf9e26257423 */ /* 0x000fe20000010025 */
[----:B------:R-:W-:Y:S01]  /*2410*/  IADD3 R43, R39, -R6, RZ ;  /* 0x80000006272b7210 */ /* 0x000fe20007ffe0ff */
[----:B------:R-:W-:Y:S01]  /*2420*/  FFMA.FTZ R29, R30, R29, -0.16641564667224884033 ;  /* 0xbe2a68dd1e1d7423 */ /* 0x000fe2000001001d */
[----:B------:R-:W-:Y:S01]  /*2430*/  I2FP.F32.S32 R0, R0 ;  /* 0x0000000000007245 */ /* 0x000fe20000201400 */
[----:B------:R-:W-:Y:S01]  /*2440*/  FFMA.FTZ R37, R38, R37, -0.25000196695327758789 ;  /* 0xbe80004226257423 */ /* 0x000fe20000010025 */
[----:B------:R-:W-:Y:S01]  /*2450*/  FFMA.FTZ R42, R41, 0.25, -R4 ;  /* 0x3e800000292a7823 */ /* 0x000fe20000010804 */
[----:B------:R-:W-:Y:S01]  /*2460*/  FFMA.FTZ R29, R30, R29, 0.19988867640495300293 ;  /* 0x3e4caf9e1e1d7423 */ /* 0x000fe2000001001d */
[----:B------:R-:W-:Y:S01]  /*2470*/  I2FP.F32.S32 R7, R7 ;  /* 0x0000000700077245 */ /* 0x000fe20000201400 */
[----:B------:R-:W-:Y:S01]  /*2480*/  FFMA.FTZ R37, R38, R37, 0.33333510160446166992 ;  /* 0x3eaaaae626257423 */ /* 0x000fe20000010025 */
[----:B------:R-:W-:Y:S01]  /*2490*/  FADD R42, R43, R42 ;  /* 0x0000002a2b2a7221 */ /* 0x000fe20000000000 */
[----:B------:R-:W-:Y:S01]  /*24a0*/  FFMA.FTZ R29, R30, R29, -0.25000196695327758789 ;  /* 0xbe8000421e1d7423 */ /* 0x000fe2000001001d */
[----:B------:R-:W-:Y:S01]  /*24b0*/  ISETP.GE.U32.AND P4, PT, R31, 0x7f800000, PT ;  /* 0x7f8000001f00780c */ /* 0x000fe20003f86070 */
[----:B------:R-:W-:Y:S01]  /*24c0*/  FFMA.FTZ R37, R38, R37, -0.5 ;  /* 0xbf00000026257423 */ /* 0x000fe20000010025 */
[----:B------:R-:W-:Y:S01]  /*24d0*/  FMUL R7, R7, 1.1920928955078125e-07 ;  /* 0x3400000007077820 */ /* 0x000fe20000400000 */
[----:B------:R-:W-:Y:S01]  /*24e0*/  FFMA.FTZ R29, R30, R29, 0.33333510160446166992 ;  /* 0x3eaaaae61e1d7423 */ /* 0x000fe2000001001d */
[----:B------:R-:W-:Y:S01]  /*24f0*/  I2FP.F32.S32 R6, R6 ;  /* 0x0000000600067245 */ /* 0x000fe20000201400 */
[----:B------:R-:W-:-:S02]  /*2500*/  FMUL R41, R38, R37 ;  /* 0x0000002526297220 */ /* 0x000fc40000400000 */
[----:B------:R-:W-:Y:S02]  /*2510*/  FFMA.FTZ R29, R30, R29, -0.5 ;  /* 0xbf0000001e1d7423 */ /* 0x000fe4000001001d */
[----:B------:R-:W-:Y:S01]  /*2520*/  FFMA.FTZ R38, R38, R41, R38 ;  /* 0x0000002926267223 */ /* 0x000fe20000010026 */
[----:B------:R-:W-:Y:S01]  /*2530*/  FFMA.FTZ R41, R42, -R33, 0.10546888411045074463 ;  /* 0x3dd800122a297423 */ /* 0x000fe20000010821 */
[----:B------:R-:W-:-:S03]  /*2540*/  FMUL R29, R30, R29 ;  /* 0x0000001d1e1d7220 */ /* 0x000fc60000400000 */
[----:B------:R-:W-:Y:S01]  /*2550*/  FFMA.FTZ R41, R42, R41, -0.13229703903198242188 ;  /* 0xbe0778e02a297423 */ /* 0x000fe20000010029 */
[----:B------:R-:W-:Y:S01]  /*2560*/  FFMA.FTZ R37, R30, R29, R30 ;  /* 0x0000001d1e257223 */ /* 0x000fe2000001001e */
[----:B------:R-:W-:Y:S01]  /*2570*/  FFMA.FTZ R29, R40, -R33, 0.10546888411045074463 ;  /* 0x3dd80012281d7423 */ /* 0x000fe20000010821 */
[----:B---3--:R-:W-:Y:S01]  /*2580*/  SEL R30, R9, RZ, P1 ;  /* 0x000000ff091e7207 */ /* 0x008fe20000800000 */
[----:B------:R-:W-:Y:S02]  /*2590*/  FFMA.FTZ R41, R42, R41, 0.14491446316242218018 ;  /* 0x3e1464752a297423 */ /* 0x000fe40000010029 */
[----:B------:R-:W-:Y:S02]  /*25a0*/  FFMA.FTZ R29, R40, R29, -0.13229703903198242188 ;  /* 0xbe0778e0281d7423 */ /* 0x000fe4000001001d */
[----:B------:R-:W-:Y:S01]  /*25b0*/  FFMA.FTZ R41, R42, R41, -0.16641564667224884033 ;  /* 0xbe2a68dd2a297423 */ /* 0x000fe20000010029 */
[----:B------:R-:W-:Y:S01]  /*25c0*/  FMUL R9, R30, 1.4426950216293334961 ;  /* 0x3fb8aa3b1e097820 */ /* 0x000fe20000400000 */
[----:B------:R-:W-:-:S02]  /*25d0*/  FFMA.FTZ R29, R40, R29, 0.14491446316242218018 ;  /* 0x3e146475281d7423 */ /* 0x000fc4000001001d */
[----:B------:R-:W-:Y:S02]  /*25e0*/  FFMA.FTZ R41, R42, R41, 0.19988867640495300293 ;  /* 0x3e4caf9e2a297423 */ /* 0x000fe40000010029 */
[----:B------:R-:W-:Y:S01]  /*25f0*/  FFMA.FTZ R29, R40, R29, -0.16641564667224884033 ;  /* 0xbe2a68dd281d7423 */ /* 0x000fe2000001001d */
[----:B------:R-:W-:Y:S01]  /*2600*/  FSETP.GEU.AND P5, PT, R9, -126, PT ;  /* 0xc2fc00000900780b */ /* 0x000fe20003fae000 */
[----:B------:R-:W-:Y:S02]  /*2610*/  FFMA.FTZ R41, R42, R41, -0.25000196695327758789 ;  /* 0xbe8000422a297423 */ /* 0x000fe40000010029 */
[----:B------:R-:W-:Y:S02]  /*2620*/  FFMA.FTZ R29, R40, R29, 0.19988867640495300293 ;  /* 0x3e4caf9e281d7423 */ /* 0x000fe4000001001d */
[----:B------:R-:W-:Y:S02]  /*2630*/  FFMA.FTZ R43, R42, R41, 0.33333510160446166992 ;  /* 0x3eaaaae62a2b7423 */ /* 0x000fe40000010029 */
[----:B------:R-:W-:-:S02]  /*2640*/  FFMA.FTZ R29, R40, R29, -0.25000196695327758789 ;  /* 0xbe800042281d7423 */ /* 0x000fc4000001001d */
[----:B------:R-:W-:Y:S02]  /*2650*/  FFMA.FTZ R43, R42, R43, -0.5 ;  /* 0xbf0000002a2b7423 */ /* 0x000fe4000001002b */
[----:B------:R-:W-:Y:S02]  /*2660*/  FFMA.FTZ R29, R40, R29, 0.33333510160446166992 ;  /* 0x3eaaaae6281d7423 */ /* 0x000fe4000001001d */
[----:B------:R-:W-:Y:S01]  /*2670*/  FMUL R43, R42, R43 ;  /* 0x0000002b2a2b7220 */ /* 0x000fe20000400000 */
[----:B------:R-:W-:Y:S01]  /*2680*/  @!P5 FMUL R9, R9, 0.5 ;  /* 0x3f0000000909d820 */ /* 0x000fe20000400000 */
[----:B------:R-:W-:Y:S01]  /*2690*/  FFMA.FTZ R41, R40, R29, -0.5 ;  /* 0xbf00000028297423 */ /* 0x000fe2000001001d */
[----:B------:R-:W-:Y:S01]  /*26a0*/  SEL R29, R8, RZ, P1 ;  /* 0x000000ff081d7207 */ /* 0x000fe20000800000 */
[----:B------:R-:W-:Y:S01]  /*26b0*/  FFMA.FTZ R8, R42, R43, R42 ;  /* 0x0000002b2a087223 */ /* 0x000fe2000001002a */
[----:B------:R-:W-:Y:S01]  /*26c0*/  FMUL R42, R0, 1.1920928955078125e-07 ;  /* 0x34000000002a7820 */ /* 0x000fe20000400000 */
[----:B------:R-:W-:-:S02]  /*26d0*/  FMUL R41, R40, R41 ;  /* 0x0000002928297220 */ /* 0x000fc40000400000 */
[----:B------:R-:W-:Y:S01]  /*26e0*/  FMUL R43, R29, 1.4426950216293334961 ;  /* 0x3fb8aa3b1d2b7820 */ /* 0x000fe20000400000 */
[----:B------:R-:W-:Y:S01]  /*26f0*/  FFMA.FTZ R37, R42, 0.69314718246459960938, R37 ;  /* 0x3f3172182a257823 */ /* 0x000fe20000010025 */
[----:B------:R-:W-:Y:S01]  /*2700*/  FFMA.FTZ R40, R40, R41, R40 ;  /* 0x0000002928287223 */ /* 0x000fe20000010028 */
[----:B------:R-:W-:Y:S02]  /*2710*/  I2FP.F32.S32 R41, R36 ;  /* 0x0000002400297245 */ /* 0x000fe40000201400 */
[----:B------:R-:W-:Y:S01]  /*2720*/  FSETP.GEU.AND P2, PT, R43, -126, PT ;  /* 0xc2fc00002b00780b */ /* 0x000fe20003f4e000 */
[----:B------:R1:W2:Y:S01]  /*2730*/  MUFU.EX2 R36, R9 ;  /* 0x0000000900247308 */ /* 0x0002a20000000800 */
[----:B------:R-:W-:Y:S01]  /*2740*/  FFMA.FTZ R7, R7, 0.69314718246459960938, R40 ;  /* 0x3f31721807077823 */ /* 0x000fe20000010028 */
[----:B------:R-:W-:-:S04]  /*2750*/  FMUL R41, R41, 1.1920928955078125e-07 ;  /* 0x3400000029297820 */ /* 0x000fc80000400000 */
[----:B------:R-:W-:Y:S01]  /*2760*/  FFMA.FTZ R38, R41, 0.69314718246459960938, R38 ;  /* 0x3f31721829267823 */ /* 0x000fe20000010026 */
[----:B-1----:R-:W-:-:S05]  /*2770*/  FMUL R9, R6, 1.1920928955078125e-07 ;  /* 0x3400000006097820 */ /* 0x002fca0000400000 */
[----:B------:R-:W-:Y:S01]  /*2780*/  @!P2 FMUL R43, R43, 0.5 ;  /* 0x3f0000002b2ba820 */ /* 0x000fe20000400000 */
[----:B------:R-:W-:Y:S01]  /*2790*/  FFMA.FTZ R6, R9, 0.69314718246459960938, R8 ;  /* 0x3f31721809067823 */ /* 0x000fe20000010008 */
[----:B--2---:R-:W-:Y:S02]  /*27a0*/  @!P5 FMUL R36, R36, R36 ;  /* 0x000000242424d220 */ /* 0x004fe40000400000 */
[----:B------:R-:W1:Y:S02]  /*27b0*/  MUFU.EX2 R0, R43 ;  /* 0x0000002b00007308 */ /* 0x000e640000000800 */
[----:B------:R-:W-:Y:S01]  /*27c0*/  FADD.FTZ.RZ R8, R36, 1 ;  /* 0x3f80000024087421 */ /* 0x000fe2000001c000 */
[----:B-1----:R-:W-:Y:S01]  /*27d0*/  @!P2 FMUL R0, R0, R0 ;  /* 0x000000000000a220 */ /* 0x002fe20000400000 */
[----:B------:R-:W-:-:S03]  /*27e0*/  ISETP.GE.U32.AND P2, PT, R32, 0x7f800000, PT ;  /* 0x7f8000002000780c */ /* 0x000fc60003f46070 */
[----:B------:R-:W-:-:S05]  /*27f0*/  FADD.FTZ.RZ R40, R0, 1 ;  /* 0x3f80000000287421 */ /* 0x000fca000001c000 */
[----:B------:R-:W-:-:S04]  /*2800*/  IADD3 R40, R40, -0x3f400000, RZ ;  /* 0xc0c0000028287810 */ /* 0x000fc80007ffe0ff */
[----:B------:R-:W-:Y:S01]  /*2810*/  LOP3.LUT R41, R40, 0xff800000, RZ, 0xc0, !PT ;  /* 0xff80000028297812 */ /* 0x000fe200078ec0ff */
[----:B------:R-:W-:Y:S06]  /*2820*/  @!P4 BRA `(.L_x_41) ;  /* 0x000000000014c947 */ /* 0x000fec0003800000 */
[----:B------:R-:W-:-:S13]  /*2830*/  ISETP.GE.AND P4, PT, R31, -0x407fffff, PT ;  /* 0xbf8000011f00780c */ /* 0x000fda0003f86270 */
[----:B------:R-:W-:-:S05]  /*2840*/  @P4 MOV R40, 0x7f800000 ;  /* 0x7f80000000284802 */ /* 0x000fca0000000f00 */
[C---:B------:R-:W-:Y:S01]  /*2850*/  @P4 FFMA.FTZ R37, R31.reuse, R40, +INF ;  /* 0x7f8000001f254423 */ /* 0x040fe20000010028 */
[----:B------:R-:W-:-:S04]  /*2860*/  FSETP.NEU.AND P4, PT, R31, RZ, PT ;  /* 0x000000ff1f00720b */ /* 0x000fc80003f8d000 */
[----:B------:R-:W-:-:S09]  /*2870*/  FSEL R37, R37, -RZ, P4 ;  /* 0x800000ff25257208 */ /* 0x000fd20002000000 */
.L_x_41:
[----:B------:R-:W-:Y:S05]  /*2880*/  BSYNC B0 ;  /* 0x0000000000007941 */ /* 0x000fea0003800000 */
.L_x_40:
[----:B------:R-:W-:Y:S01]  /*2890*/  BSSY B0, `(.L_x_42) ;  /* 0x000000a000007945 */ /* 0x000fe20003800000 */
[----:B------:R-:W-:Y:S02]  /*28a0*/  SEL R31, R10, RZ, P1 ;  /* 0x000000ff0a1f7207 */ /* 0x000fe40000800000 */
[----:B------:R-:W-:Y:S02]  /*28b0*/  IADD3 R8, R8, -0x3f400000, RZ ;  /* 0xc0c0000008087810 */ /* 0x000fe40007ffe0ff */
[----:B------:R-:W-:Y:S01]  /*28c0*/  IADD3 R9, -R41, 0x40800000, RZ ;  /* 0x4080000029097810 */ /* 0x000fe20007ffe1ff */
[----:B------:R-:W-:Y:S06]  /*28d0*/  @!P3 BRA `(.L_x_43) ;  /* 0x000000000014b947 */ /* 0x000fec0003800000 */
[----:B------:R-:W-:-:S13]  /*28e0*/  ISETP.GE.AND P3, PT, R5, -0x407fffff, PT ;  /* 0xbf8000010500780c */ /* 0x000fda0003f66270 */
[----:B------:R-:W-:-:S05]  /*28f0*/  @P3 MOV R10, 0x7f800000 ;  /* 0x7f800000000a3802 */ /* 0x000fca0000000f00 */
[C---:B------:R-:W-:Y:S01]  /*2900*/  @P3 FFMA.FTZ R38, R5.reuse, R10, +INF ;  /* 0x7f80000005263423 */ /* 0x040fe2000001000a */
[----:B------:R-:W-:-:S04]  /*2910*/  FSETP.NEU.AND P3, PT, R5, RZ, PT ;  /* 0x000000ff0500720b */ /* 0x000fc80003f6d000 */
[----:B------:R-:W-:-:S09]  /*2920*/  FSEL R38, R38, -RZ, P3 ;  /* 0x800000ff26267208 */ /* 0x000fd20001800000 */
.L_x_43:
[----:B------:R-:W-:Y:S05]  /*2930*/  BSYNC B0 ;  /* 0x0000000000007941 */ /* 0x000fea0003800000 */
.L_x_42:
[----:B------:R-:W-:Y:S04]  /*2940*/  BSSY B0, `(.L_x_44) ;  /* 0x0000007000007945 */ /* 0x000fe80003800000 */
[----:B------:R-:W-:Y:S05]  /*2950*/  @!P2 BRA `(.L_x_45) ;  /* 0x000000000014a947 */ /* 0x000fea0003800000 */
[C---:B------:R-:W-:Y:S02]  /*2960*/  ISETP.GE.AND P2, PT, R32.reuse, -0x407fffff, PT ;  /* 0xbf8000012000780c */ /* 0x040fe40003f46270 */
[----:B------:R-:W-:-:S11]  /*2970*/  FSETP.NEU.AND P3, PT, R32, RZ, PT ;  /* 0x000000ff2000720b */ /* 0x000fd60003f6d000 */
[----:B------:R-:W-:-:S05]  /*2980*/  @P2 MOV R5, 0x7f800000 ;  /* 0x7f80000000052802 */ /* 0x000fca0000000f00 */
[----:B------:R-:W-:-:S05]  /*2990*/  @P2 FFMA.FTZ R7, R32, R5, +INF ;  /* 0x7f80000020072423 */ /* 0x000fca0000010005 */
[----:B------:R-:W-:-:S07]  /*29a0*/  FSEL R7, R7, -RZ, P3 ;  /* 0x800000ff07077208 */ /* 0x000fce0001800000 */
.L_x_45:
[----:B------:R-:W-:Y:S05]  /*29b0*/  BSYNC B0 ;  /* 0x0000000000007941 */ /* 0x000fea0003800000 */
.L_x_44:
[----:B------:R-:W-:Y:S01]  /*29c0*/  IADD3 R32, R0, -R41, RZ ;  /* 0x8000002900207210 */ /* 0x000fe20007ffe0ff */
[----:B------:R-:W-:Y:S01]  /*29d0*/  FFMA.FTZ R43, R9, 0.25, -R4 ;  /* 0x3e800000092b7823 */ /* 0x000fe20000010804 */
[----:B------:R-:W-:Y:S01]  /*29e0*/  ISETP.GE.U32.AND P2, PT, R39, 0x7f800000, PT ;  /* 0x7f8000002700780c */ /* 0x000fe20003f46070 */
[----:B------:R-:W-:Y:S01]  /*29f0*/  FMUL R9, R31, 1.4426950216293334961 ;  /* 0x3fb8aa3b1f097820 */ /* 0x000fe20000400000 */
[----:B------:R-:W-:Y:S01]  /*2a00*/  LOP3.LUT R5, R8, 0xff800000, RZ, 0xc0, !PT ;  /* 0xff80000008057812 */ /* 0x000fe200078ec0ff */
[----:B------:R-:W-:Y:S01]  /*2a10*/  FADD R32, R32, R43 ;  /* 0x0000002b20207221 */ /* 0x000fe20000000000 */
[----:B------:R-:W-:Y:S02]  /*2a20*/  BSSY B0, `(.L_x_46) ;  /* 0x000000f000007945 */ /* 0x000fe40003800000 */
[----:B------:R-:W-:Y:S01]  /*2a30*/  IADD3 R45, -R5, 0x40800000, RZ ;  /* 0x40800000052d7810 */ /* 0x000fe20007ffe1ff */
[----:B------:R-:W-:Y:S01]  /*2a40*/  FFMA.FTZ R43, R32, -R33, 0.10546888411045074463 ;  /* 0x3dd80012202b7423 */ /* 0x000fe20000010821 */
[----:B------:R-:W-:-:S02]  /*2a50*/  IADD3 R8, R36, -R5, RZ ;  /* 0x8000000524087210 */ /* 0x000fc40007ffe0ff */
[----:B------:R-:W-:Y:S01]  /*2a60*/  FSETP.GEU.AND P3, PT, R9, -126, PT ;  /* 0xc2fc00000900780b */ /* 0x000fe20003f6e000 */
[----:B------:R-:W-:Y:S01]  /*2a70*/  FFMA.FTZ R45, R45, 0.25, -R4 ;  /* 0x3e8000002d2d7823 */ /* 0x000fe20000010804 */
[----:B------:R-:W-:-:S03]  /*2a80*/  FFMA.FTZ R43, R32, R43, -0.13229703903198242188 ;  /* 0xbe0778e0202b7423 */ /* 0x000fc6000001002b */
[----:B------:R-:W-:Y:S01]  /*2a90*/  FADD R8, R8, R45 ;  /* 0x0000002d08087221 */ /* 0x000fe20000000000 */
[----:B------:R-:W-:Y:S01]  /*2aa0*/  FFMA.FTZ R43, R32, R43, 0.14491446316242218018 ;  /* 0x3e146475202b7423 */ /* 0x000fe2000001002b */
[----:B------:R-:W-:Y:S06]  /*2ab0*/  @!P2 BRA `(.L_x_47) ;  /* 0x000000000014a947 */ /* 0x000fec0003800000 */
[----:B------:R-:W-:-:S13]  /*2ac0*/  ISETP.GE.AND P2, PT, R39, -0x407fffff, PT ;  /* 0xbf8000012700780c */ /* 0x000fda0003f46270 */
[----:B------:R-:W-:-:S05]  /*2ad0*/  @P2 MOV R10, 0x7f800000 ;  /* 0x7f800000000a2802 */ /* 0x000fca0000000f00 */
[C---:B------:R-:W-:Y:S01]  /*2ae0*/  @P2 FFMA.FTZ R6, R39.reuse, R10, +INF ;  /* 0x7f80000027062423 */ /* 0x040fe2000001000a */
[----:B------:R-:W-:-:S04]  /*2af0*/  FSETP.NEU.AND P2, PT, R39, RZ, PT ;  /* 0x000000ff2700720b */ /* 0x000fc80003f4d000 */
[----:B------:R-:W-:-:S09]  /*2b00*/  FSEL R6, R6, -RZ, P2 ;  /* 0x800000ff06067208 */ /* 0x000fd20001000000 */
.L_x_47:
[----:B------:R-:W-:Y:S05]  /*2b10*/  BSYNC B0 ;  /* 0x0000000000007941 */ /* 0x000fea0003800000 */
.L_x_46:
[----:B------:R-:W-:Y:S01]  /*2b20*/  @!P3 FMUL R9, R9, 0.5 ;  /* 0x3f0000000909b820 */ /* 0x000fe20000400000 */
[----:B------:R-:W-:Y:S01]  /*2b30*/  FFMA.FTZ R43, R32, R43, -0.16641564667224884033 ;  /* 0xbe2a68dd202b7423 */ /* 0x000fe2000001002b */
[----:B------:R-:W-:Y:S01]  /*2b40*/  FFMA.FTZ R39, R8, -R33, 0.10546888411045074463 ;  /* 0x3dd8001208277423 */ /* 0x000fe20000010821 */
[----:B------:R-:W-:Y:S01]  /*2b50*/  ISETP.GE.U32.AND P5, PT, R0, 0x7f800000, PT ;  /* 0x7f8000000000780c */ /* 0x000fe20003fa6070 */
[----:B------:R-:W1:Y:S01]  /*2b60*/  MUFU.EX2 R10, R9 ;  /* 0x00000009000a7308 */ /* 0x000e620000000800 */
[----:B------:R-:W-:Y:S01]  /*2b70*/  FFMA.FTZ R43, R32, R43, 0.19988867640495300293 ;  /* 0x3e4caf9e202b7423 */ /* 0x000fe2000001002b */
[----:B------:R-:W-:Y:S01]  /*2b80*/  FFMA.FTZ R39, R8, R39, -0.13229703903198242188 ;  /* 0xbe0778e008277423 */ /* 0x000fe20000010027 */
[----:B------:R-:W-:Y:S01]  /*2b90*/  I2FP.F32.S32 R41, R41 ;  /* 0x0000002900297245 */ /* 0x000fe20000201400 */
[----:B------:R-:W-:Y:S01]  /*2ba0*/  BSSY B0, `(.L_x_48) ;  /* 0x000004c000007945 */ /* 0x000fe20003800000 */
[----:B------:R-:W-:Y:S01]  /*2bb0*/  FFMA.FTZ R43, R32, R43, -0.25000196695327758789 ;  /* 0xbe800042202b7423 */ /* 0x000fe2000001002b */
[----:B------:R-:W-:Y:S01]  /*2bc0*/  FFMA.FTZ R39, R8, R39, 0.14491446316242218018 ;  /* 0x3e14647508277423 */ /* 0x000fe20000010027 */
[----:B------:R-:W-:-:S02]  /*2bd0*/  ISETP.GE.U32.AND P2, PT, R36, 0x7f800000, PT ;  /* 0x7f8000002400780c */ /* 0x000fc40003f46070 */
[----:B------:R-:W-:Y:S01]  /*2be0*/  FFMA.FTZ R43, R32, R43, 0.33333510160446166992 ;  /* 0x3eaaaae6202b7423 */ /* 0x000fe2000001002b */
[----:B------:R-:W-:-:S03]  /*2bf0*/  FFMA.FTZ R39, R8, R39, -0.16641564667224884033 ;  /* 0xbe2a68dd08277423 */ /* 0x000fc60000010027 */
[----:B------:R-:W-:Y:S01]  /*2c00*/  FFMA.FTZ R43, R32, R43, -0.5 ;  /* 0xbf000000202b7423 */ /* 0x000fe2000001002b */
[----:B------:R-:W-:Y:S01]  /*2c10*/  FFMA.FTZ R45, R8, R39, 0.19988867640495300293 ;  /* 0x3e4caf9e082d7423 */ /* 0x000fe20000010027 */
[----:B-1----:R-:W-:Y:S02]  /*2c20*/  @!P3 FMUL R10, R10, R10 ;  /* 0x0000000a0a0ab220 */ /* 0x002fe40000400000 */
[----:B------:R-:W-:Y:S01]  /*2c30*/  FMUL R39, R32, R43 ;  /* 0x0000002b20277220 */ /* 0x000fe20000400000 */
[----:B------:R-:W-:Y:S01]  /*2c40*/  FFMA.FTZ R45, R8, R45, -0.25000196695327758789 ;  /* 0xbe800042082d7423 */ /* 0x000fe2000001002d */
[C---:B------:R-:W-:Y:S01]  /*2c50*/  FADD.FTZ.RZ R9, R10.reuse, 1 ;  /* 0x3f8000000a097421 */ /* 0x040fe2000001c000 */
[----:B------:R-:W-:Y:S01]  /*2c60*/  ISETP.GE.U32.AND P3, PT, R10, 0x7f800000, PT ;  /* 0x7f8000000a00780c */ /* 0x000fe20003f66070 */
[----:B------:R-:W-:Y:S01]  /*2c70*/  FFMA.FTZ R39, R32, R39, R32 ;  /* 0x0000002720277223 */ /* 0x000fe20000010020 */
[----:B------:R-:W-:Y:S01]  /*2c80*/  SEL R32, R11, RZ, P1 ;  /* 0x000000ff0b207207 */ /* 0x000fe20000800000 */
[----:B------:R-:W-:Y:S01]  /*2c90*/  FFMA.FTZ R45, R8, R45, 0.33333510160446166992 ;  /* 0x3eaaaae6082d7423 */ /* 0x000fe2000001002d */
[----:B------:R-:W-:-:S03]  /*2ca0*/  IADD3 R9, R9, -0x3f400000, RZ ;  /* 0xc0c0000009097810 */ /* 0x000fc60007ffe0ff */
[----:B------:R-:W-:Y:S01]  /*2cb0*/  FFMA.FTZ R45, R8, R45, -0.5 ;  /* 0xbf000000082d7423 */ /* 0x000fe2000001002d */
[----:B------:R-:W-:-:S03]  /*2cc0*/  LOP3.LUT R9, R9, 0xff800000, RZ, 0xc0, !PT ;  /* 0xff80000009097812 */ /* 0x000fc600078ec0ff */
[C---:B------:R-:W-:Y:S01]  /*2cd0*/  FMUL R45, R8.reuse, R45 ;  /* 0x0000002d082d7220 */ /* 0x040fe20000400000 */
[----:B------:R-:W-:Y:S02]  /*2ce0*/  IADD3 R43, -R9, 0x40800000, RZ ;  /* 0x40800000092b7810 */ /* 0x000fe40007ffe1ff */
[----:B------:R-:W-:Y:S01]  /*2cf0*/  IADD3 R42, R10, -R9, RZ ;  /* 0x800000090a2a7210 */ /* 0x000fe20007ffe0ff */
[----:B------:R-:W-:Y:S01]  /*2d00*/  FFMA.FTZ R8, R8, R45, R8 ;  /* 0x0000002d08087223 */ /* 0x000fe20000010008 */
[----:B------:R-:W-:Y:S01]  /*2d10*/  I2FP.F32.S32 R9, R9 ;  /* 0x0000000900097245 */ /* 0x000fe20000201400 */
[----:B------:R-:W-:-:S04]  /*2d20*/  FFMA.FTZ R43, R43, 0.25, -R4 ;  /* 0x3e8000002b2b7823 */ /* 0x000fc80000010804 */
[----:B------:R-:W-:Y:S01]  /*2d30*/  FADD R42, R42, R43 ;  /* 0x0000002b2a2a7221 */ /* 0x000fe20000000000 */
[----:B------:R-:W-:-:S03]  /*2d40*/  FMUL R43, R32, 1.4426950216293334961 ;  /* 0x3fb8aa3b202b7820 */ /* 0x000fc60000400000 */
[C---:B------:R-:W-:Y:S02]  /*2d50*/  FFMA.FTZ R11, R42.reuse, -R33, 0.10546888411045074463 ;  /* 0x3dd800122a0b7423 */ /* 0x040fe40000010821 */
[----:B------:R-:W-:Y:S02]  /*2d60*/  FSETP.GEU.AND P1, PT, R43, -126, PT ;  /* 0xc2fc00002b00780b */ /* 0x000fe40003f2e000 */
[----:B------:R-:W-:-:S04]  /*2d70*/  FFMA.FTZ R11, R42, R11, -0.13229703903198242188 ;  /* 0xbe0778e02a0b7423 */ /* 0x000fc8000001000b */
[----:B------:R-:W-:-:S04]  /*2d80*/  FFMA.FTZ R11, R42, R11, 0.14491446316242218018 ;  /* 0x3e1464752a0b7423 */ /* 0x000fc8000001000b */
[----:B------:R-:W-:-:S03]  /*2d90*/  FFMA.FTZ R11, R42, R11, -0.16641564667224884033 ;  /* 0xbe2a68dd2a0b7423 */ /* 0x000fc6000001000b */
[----:B------:R-:W-:Y:S01]  /*2da0*/  @!P1 FMUL R43, R43, 0.5 ;  /* 0x3f0000002b2b9820 */ /* 0x000fe20000400000 */
[----:B------:R-:W-:-:S03]  /*2db0*/  FFMA.FTZ R45, R42, R11, 0.19988867640495300293 ;  /* 0x3e4caf9e2a2d7423 */ /* 0x000fc6000001000b */
[----:B------:R-:W1:Y:S01]  /*2dc0*/  MUFU.EX2 R11, R43 ;  /* 0x0000002b000b7308 */ /* 0x000e620000000800 */
[----:B------:R-:W-:-:S04]  /*2dd0*/  FFMA.FTZ R45, R42, R45, -0.25000196695327758789 ;  /* 0xbe8000422a2d7423 */ /* 0x000fc8000001002d */
[----:B------:R-:W-:-:S04]  /*2de0*/  FFMA.FTZ R45, R42, R45, 0.33333510160446166992 ;  /* 0x3eaaaae62a2d7423 */ /* 0x000fc8000001002d */
[----:B------:R-:W-:-:S04]  /*2df0*/  FFMA.FTZ R45, R42, R45, -0.5 ;  /* 0xbf0000002a2d7423 */ /* 0x000fc8000001002d */
[----:B------:R-:W-:Y:S01]  /*2e00*/  FMUL R45, R42, R45 ;  /* 0x0000002d2a2d7220 */ /* 0x000fe20000400000 */
[----:B-1----:R-:W-:Y:S01]  /*2e10*/  @!P1 FMUL R11, R11, R11 ;  /* 0x0000000b0b0b9220 */ /* 0x002fe20000400000 */
[----:B------:R-:W-:Y:S02]  /*2e20*/  FSETP.GT.AND P1, PT, R22, 20, PT ;  /* 0x41a000001600780b */ /* 0x000fe40003f24000 */
[----:B------:R-:W-:Y:S01]  /*2e30*/  FFMA.FTZ R42, R42, R45, R42 ;  /* 0x0000002d2a2a7223 */ /* 0x000fe2000001002a */
[C---:B------:R-:W-:Y:S01]  /*2e40*/  FADD.FTZ.RZ R40, R11.reuse, 1 ;  /* 0x3f8000000b287421 */ /* 0x040fe2000001c000 */
[----:B------:R-:W-:-:S04]  /*2e50*/  ISETP.GE.U32.AND P4, PT, R11, 0x7f800000, PT ;  /* 0x7f8000000b00780c */ /* 0x000fc80003f86070 */
[----:B------:R-:W-:-:S04]  /*2e60*/  IADD3 R40, R40, -0x3f400000, RZ ;  /* 0xc0c0000028287810 */ /* 0x000fc80007ffe0ff */
[----:B------:R-:W-:-:S04]  /*2e70*/  LOP3.LUT R40, R40, 0xff800000, RZ, 0xc0, !PT ;  /* 0xff80000028287812 */ /* 0x000fc800078ec0ff */
[----:B------:R-:W-:Y:S02]  /*2e80*/  IADD3 R45, -R40, 0x40800000, RZ ;  /* 0x40800000282d7810 */ /* 0x000fe40007ffe1ff */
[----:B------:R-:W-:Y:S02]  /*2e90*/  IADD3 R44, R11, -R40, RZ ;  /* 0x800000280b2c7210 */ /* 0x000fe40007ffe0ff */
[----:B------:R-:W-:Y:S01]  /*2ea0*/  I2FP.F32.S32 R40, R40 ;  /* 0x0000002800287245 */ /* 0x000fe20000201400 */
[----:B------:R-:W-:-:S04]  /*2eb0*/  FFMA.FTZ R45, R45, 0.25, -R4 ;  /* 0x3e8000002d2d7823 */ /* 0x000fc80000010804 */
[----:B------:R-:W-:-:S04]  /*2ec0*/  FADD R44, R44, R45 ;  /* 0x0000002d2c2c7221 */ /* 0x000fc80000000000 */
[----:B------:R-:W-:-:S04]  /*2ed0*/  FFMA.FTZ R33, R44, -R33, 0.10546888411045074463 ;  /* 0x3dd800122c217423 */ /* 0x000fc80000010821 */
[----:B------:R-:W-:-:S04]  /*2ee0*/  FFMA.FTZ R33, R44, R33, -0.13229703903198242188 ;  /* 0xbe0778e02c217423 */ /* 0x000fc80000010021 */
[----:B------:R-:W-:-:S04]  /*2ef0*/  FFMA.FTZ R33, R44, R33, 0.14491446316242218018 ;  /* 0x3e1464752c217423 */ /* 0x000fc80000010021 */
[----:B------:R-:W-:-:S04]  /*2f00*/  FFMA.FTZ R33, R44, R33, -0.16641564667224884033 ;  /* 0xbe2a68dd2c217423 */ /* 0x000fc80000010021 */
[----:B------:R-:W-:-:S04]  /*2f10*/  FFMA.FTZ R33, R44, R33, 0.19988867640495300293 ;  /* 0x3e4caf9e2c217423 */ /* 0x000fc80000010021 */
[----:B------:R-:W-:-:S04]  /*2f20*/  FFMA.FTZ R33, R44, R33, -0.25000196695327758789 ;  /* 0xbe8000422c217423 */ /* 0x000fc80000010021 */
[----:B------:R-:W-:-:S04]  /*2f30*/  FFMA.FTZ R33, R44, R33, 0.33333510160446166992 ;  /* 0x3eaaaae62c217423 */ /* 0x000fc80000010021 */
[----:B------:R-:W-:Y:S01]  /*2f40*/  FFMA.FTZ R43, R44, R33, -0.5 ;  /* 0xbf0000002c2b7423 */ /* 0x000fe20000010021 */
[----:B------:R-:W-:-:S03]  /*2f50*/  I2FP.F32.S32 R33, R5 ;  /* 0x0000000500217245 */ /* 0x000fc60000201400 */
[C---:B------:R-:W-:Y:S01]  /*2f60*/  FMUL R5, R44.reuse, R43 ;  /* 0x0000002b2c057220 */ /* 0x040fe20000400000 */
[----:B------:R-:W-:Y:S01]  /*2f70*/  FMUL R43, R9, 1.1920928955078125e-07 ;  /* 0x34000000092b7820 */ /* 0x000fe20000400000 */
[----:B------:R-:W-:Y:S02]  /*2f80*/  FMUL R33, R33, 1.1920928955078125e-07 ;  /* 0x3400000021217820 */ /* 0x000fe40000400000 */
[----:B------:R-:W-:Y:S02]  /*2f90*/  FFMA.FTZ R5, R44, R5, R44 ;  /* 0x000000052c057223 */ /* 0x000fe4000001002c */
[----:B------:R-:W-:Y:S01]  /*2fa0*/  FFMA.FTZ R9, R33, 0.69314718246459960938, R8 ;  /* 0x3f31721821097823 */ /* 0x000fe20000010008 */
[----:B------:R-:W-:Y:S01]  /*2fb0*/  FFMA.FTZ R8, R43, 0.69314718246459960938, R42 ;  /* 0x3f3172182b087823 */ /* 0x000fe2000001002a */
[----:B------:R-:W-:Y:S01]  /*2fc0*/  FMUL R42, R40, 1.1920928955078125e-07 ;  /* 0x34000000282a7820 */ /* 0x000fe20000400000 */
[----:B------:R-:W-:-:S03]  /*2fd0*/  FMUL R40, R41, 1.1920928955078125e-07 ;  /* 0x3400000029287820 */ /* 0x000fc60000400000 */
[----:B------:R-:W-:Y:S01]  /*2fe0*/  FFMA.FTZ R5, R42, 0.69314718246459960938, R5 ;  /* 0x3f3172182a057823 */ /* 0x000fe20000010005 */
[----:B------:R-:W-:Y:S01]  /*2ff0*/  FFMA.FTZ R40, R40, 0.69314718246459960938, R39 ;  /* 0x3f31721828287823 */ /* 0x000fe20000010027 */
[----:B------:R-:W-:Y:S06]  /*3000*/  @!P5 BRA `(.L_x_49) ;  /* 0x000000000014d947 */ /* 0x000fec0003800000 */
[C---:B------:R-:W-:Y:S02]  /*3010*/  ISETP.GE.AND P5, PT, R0.reuse, -0x407fffff, PT ;  /* 0xbf8000010000780c */ /* 0x040fe40003fa6270 */
[----:B------:R-:W-:-:S11]  /*3020*/  FSETP.NEU.AND P6, PT, R0, RZ, PT ;  /* 0x000000ff0000720b */ /* 0x000fd60003fcd000 */
[----:B------:R-:W-:-:S05]  /*3030*/  @P5 MOV R33, 0x7f800000 ;  /* 0x7f80000000215802 */ /* 0x000fca0000000f00 */
[----:B------:R-:W-:-:S05]  /*3040*/  @P5 FFMA.FTZ R40, R0, R33, +INF ;  /* 0x7f80000000285423 */ /* 0x000fca0000010021 */
[----:B------:R-:W-:-:S07]  /*3050*/  FSEL R40, R40, -RZ, P6 ;  /* 0x800000ff28287208 */ /* 0x000fce0003000000 */
.L_x_49:
[----:B------:R-:W-:Y:S05]  /*3060*/  BSYNC B0 ;  /* 0x0000000000007941 */ /* 0x000fea0003800000 */
.L_x_48:
[----:B------:R-:W-:Y:S04]  /*3070*/  BSSY B0, `(.L_x_50) ;  /* 0x0000007000007945 */ /* 0x000fe80003800000 */
[----:B------:R-:W-:Y:S05]  /*3080*/  @!P2 BRA `(.L_x_51) ;  /* 0x000000000014a947 */ /* 0x000fea0003800000 */
[C---:B------:R-:W-:Y:S02]  /*3090*/  ISETP.GE.AND P2, PT, R36.reuse, -0x407fffff, PT ;  /* 0xbf8000012400780c */ /* 0x040fe40003f46270 */
[----:B------:R-:W-:-:S11]  /*30a0*/  FSETP.NEU.AND P5, PT, R36, RZ, PT ;  /* 0x000000ff2400720b */ /* 0x000fd60003fad000 */
[----:B------:R-:W-:-:S05]  /*30b0*/  @P2 MOV R33, 0x7f800000 ;  /* 0x7f80000000212802 */ /* 0x000fca0000000f00 */
[----:B------:R-:W-:-:S05]  /*30c0*/  @P2 FFMA.FTZ R9, R36, R33, +INF ;  /* 0x7f80000024092423 */ /* 0x000fca0000010021 */
[----:B------:R-:W-:-:S07]  /*30d0*/  FSEL R9, R9, -RZ, P5 ;  /* 0x800000ff09097208 */ /* 0x000fce0002800000 */
.L_x_51:
[----:B------:R-:W-:Y:S05]  /*30e0*/  BSYNC B0 ;  /* 0x0000000000007941 */ /* 0x000fea0003800000 */
.L_x_50:
[----:B------:R-:W-:Y:S04]  /*30f0*/  BSSY B0, `(.L_x_52) ;  /* 0x0000007000007945 */ /* 0x000fe80003800000 */
[----:B------:R-:W-:Y:S05]  /*3100*/  @!P3 BRA `(.L_x_53) ;  /* 0x000000000014b947 */ /* 0x000fea0003800000 */
[C---:B------:R-:W-:Y:S02]  /*3110*/  ISETP.GE.AND P2, PT, R10.reuse, -0x407fffff, PT ;  /* 0xbf8000010a00780c */ /* 0x040fe40003f46270 */
[----:B------:R-:W-:-:S11]  /*3120*/  FSETP.NEU.AND P3, PT, R10, RZ, PT ;  /* 0x000000ff0a00720b */ /* 0x000fd60003f6d000 */
[----:B------:R-:W-:-:S05]  /*3130*/  @P2 MOV R33, 0x7f800000 ;  /* 0x7f80000000212802 */ /* 0x000fca0000000f00 */
[----:B------:R-:W-:-:S05]  /*3140*/  @P2 FFMA.FTZ R8, R10, R33, +INF ;  /* 0x7f8000000a082423 */ /* 0x000fca0000010021 */
[----:B------:R-:W-:-:S07]  /*3150*/  FSEL R8, R8, -RZ, P3 ;  /* 0x800000ff08087208 */ /* 0x000fce0001800000 */
.L_x_53:
[----:B------:R-:W-:Y:S05]  /*3160*/  BSYNC B0 ;  /* 0x0000000000007941 */ /* 0x000fea0003800000 */
.L_x_52:
[----:B------:R-:W-:Y:S04]  /*3170*/  BSSY B0, `(.L_x_54) ;  /* 0x0000007000007945 */ /* 0x000fe80003800000 */
[----:B------:R-:W-:Y:S05]  /*3180*/  @!P4 BRA `(.L_x_55) ;  /* 0x000000000014c947 */ /* 0x000fea0003800000 */
[C---:B------:R-:W-:Y:S02]  /*3190*/  ISETP.GE.AND P2, PT, R11.reuse, -0x407fffff, PT ;  /* 0xbf8000010b00780c */ /* 0x040fe40003f46270 */
[----:B------:R-:W-:-:S11]  /*31a0*/  FSETP.NEU.AND P3, PT, R11, RZ, PT ;  /* 0x000000ff0b00720b */ /* 0x000fd60003f6d000 */
[----:B------:R-:W-:-:S05]  /*31b0*/  @P2 MOV R0, 0x7f800000 ;  /* 0x7f80000000002802 */ /* 0x000fca0000000f00 */
[----:B------:R-:W-:-:S05]  /*31c0*/  @P2 FFMA.FTZ R5, R11, R0, +INF ;  /* 0x7f8000000b052423 */ /* 0x000fca0000010000 */
[----:B------:R-:W-:-:S07]  /*31d0*/  FSEL R5, R5, -RZ, P3 ;  /* 0x800000ff05057208 */ /* 0x000fce0001800000 */
.L_x_55:
[----:B------:R-:W-:Y:S05]  /*31e0*/  BSYNC B0 ;  /* 0x0000000000007941 */ /* 0x000fea0003800000 */
.L_x_54:
[----:B------:R-:W-:Y:S01]  /*31f0*/  FSEL R33, R22, R37, P1 ;  /* 0x0000002516217208 */ /* 0x000fe20000800000 */
[----:B------:R-:W-:Y:S01]  /*3200*/  BSSY B0, `(.L_x_56) ;  /* 0x0000017000007945 */ /* 0x000fe20003800000 */
[----:B------:R-:W-:Y:S02]  /*3210*/  FSETP.GT.AND P1, PT, R23, 20, PT ;  /* 0x41a000001700780b */ /* 0x000fe40003f24000 */
[----:B------:R-:W-:Y:S01]  /*3220*/  FSETP.GT.AND P3, PT, R26, 20, PT ;  /* 0x41a000001a00780b */ /* 0x000fe20003f64000 */
[----:B------:R-:W-:Y:S01]  /*3230*/  FADD.FTZ R37, |R33|, -RZ ;  /* 0x800000ff21257221 */ /* 0x000fe20000010200 */
[----:B------:R-:W-:-:S04]  /*3240*/  FSEL R36, R23, R38, P1 ;  /* 0x0000002617247208 */ /* 0x000fc80000800000 */
[----:B------:R-:W-:-:S13]  /*3250*/  FSETP.GE.AND P2, PT, R37, 0.60000002384185791016, PT ;  /* 0x3f19999a2500780b */ /* 0x000fda0003f46000 */
[----:B------:R-:W-:Y:S05]  /*3260*/  @!P2 BRA `(.L_x_57) ;  /* 0x000000000024a947 */ /* 0x000fea0003800000 */
[C---:B------:R-:W-:Y:S01]  /*3270*/  FMUL R0, R37.reuse, 2.8853900432586669922 ;  /* 0x4038aa3b25007820 */ /* 0x040fe20000400000 */
[----:B------:R-:W-:-:S05]  /*3280*/  FSETP.GE.AND P1, PT, R37, 9.010913848876953125, PT ;  /* 0x41102cb42500780b */ /* 0x000fca0003f26000 */
[----:B------:R-:W1:Y:S02]  /*3290*/  MUFU.EX2 R0, R0 ;  /* 0x0000000000007308 */ /* 0x000e640000000800 */
[----:B-1----:R-:W-:-:S06]  /*32a0*/  FADD R10, R0, 1 ;  /* 0x3f800000000a7421 */ /* 0x002fcc0000000000 */
[----:B------:R-:W1:Y:S02]  /*32b0*/  MUFU.RCP R11, R10 ;  /* 0x0000000a000b7308 */ /* 0x000e640000001000 */
[----:B-1----:R-:W-:-:S05]  /*32c0*/  FFMA.FTZ R11, R11, -2, R4 ;  /* 0xc00000000b0b7823 */ /* 0x002fca0000010004 */
[----:B------:R-:W-:-:S04]  /*32d0*/  FSEL R38, R11, 1, !P1 ;  /* 0x3f8000000b267808 */ /* 0x000fc80004800000 */
[----:B------:R-:W-:Y:S01]  /*32e0*/  LOP3.LUT R33, R38, 0x80000000, R33, 0xf8, !PT ;  /* 0x8000000026217812 */ /* 0x000fe200078ef821 */
[----:B------:R-:W-:Y:S06]  /*32f0*/  BRA `(.L_x_58) ;  /* 0x00000000001c7947 */ /* 0x000fec0003800000 */
.L_x_57:
[----:B------:R-:W-:Y:S01]  /*3300*/  HFMA2.MMA R0, -RZ, RZ, 1.125, -9232 ;  /* 0x3c80f082ff007435 */ /* 0x000fe200000001ff */
[----:B------:R-:W-:-:S09]  /*3310*/  FMUL R11, R33, R33 ;  /* 0x00000021210b7220 */ /* 0x000fd20000400000 */
[----:B------:R-:W-:-:S04]  /*3320*/  FFMA.FTZ R0, R11, R0, -0.052303962409496307373 ;  /* 0xbd563cae0b007423 */ /* 0x000fc80000010000 */
[----:B------:R-:W-:-:S04]  /*3330*/  FFMA.FTZ R0, R11, R0, 0.1331529766321182251 ;  /* 0x3e0859410b007423 */ /* 0x000fc80000010000 */
[----:B------:R-:W-:-:S04]  /*3340*/  FFMA.FTZ R0, R11, R0, -0.33332768082618713379 ;  /* 0xbeaaa9ed0b007423 */ /* 0x000fc80000010000 */
[----:B------:R-:W-:-:S04]  /*3350*/  FFMA.FTZ R0, R11, R0, RZ ;  /* 0x000000000b007223 */ /* 0x000fc800000100ff */
[----:B------:R-:W-:-:S07]  /*3360*/  FFMA.FTZ R33, R33, R0, R33 ;  /* 0x0000000021217223 */ /* 0x000fce0000010021 */
.L_x_58:
[----:B------:R-:W-:Y:S05]  /*3370*/  BSYNC B0 ;  /* 0x0000000000007941 */ /* 0x000fea0003800000 */
.L_x_56:
[----:B------:R-:W-:Y:S01]  /*3380*/  FADD.FTZ R11, |R36|, -RZ ;  /* 0x800000ff240b7221 */ /* 0x000fe20000010200 */
[----:B------:R-:W-:Y:S01]  /*3390*/  BSSY B0, `(.L_x_59) ;  /* 0x0000015000007945 */ /* 0x000fe20003800000 */
[----:B------:R-:W-:Y:S02]  /*33a0*/  FSETP.GT.AND P2, PT, R27, 20, PT ;  /* 0x41a000001b00780b */ /* 0x000fe40003f44000 */
[----:B------:R-:W-:Y:S02]  /*33b0*/  FSEL R37, R26, R7, P3 ;  /* 0x000000071a257208 */ /* 0x000fe40001800000 */
        /* <DEDUP_REMOVED lines=11> */
.L_x_60:
[----:B------:R-:W-:Y:S01]  /*3470*/  MOV R0, 0x3c80f082 ;  /* 0x3c80f08200007802 */ /* 0x000fe20000000f00 */
[----:B------:R-:W-:-:S04]  /*3480*/  FMUL R7, R36, R36 ;  /* 0x0000002424077220 */ /* 0x000fc80000400000 */
[----:B------:R-:W-:-:S04]  /*3490*/  FFMA.FTZ R0, R7, R0, -0.052303962409496307373 ;  /* 0xbd563cae07007423 */ /* 0x000fc80000010000 */
[----:B------:R-:W-:-:S04]  /*34a0*/  FFMA.FTZ R0, R7, R0, 0.1331529766321182251 ;  /* 0x3e08594107007423 */ /* 0x000fc80000010000 */
[----:B------:R-:W-:-:S04]  /*34b0*/  FFMA.FTZ R0, R7, R0, -0.33332768082618713379 ;  /* 0xbeaaa9ed07007423 */ /* 0x000fc80000010000 */
[----:B------:R-:W-:-:S04]  /*34c0*/  FFMA.FTZ R7, R7, R0, RZ ;  /* 0x0000000007077223 */ /* 0x000fc800000100ff */
[----:B------:R-:W-:-:S07]  /*34d0*/  FFMA.FTZ R36, R36, R7, R36 ;  /* 0x0000000724247223 */ /* 0x000fce0000010024 */
.L_x_61:
[----:B------:R-:W-:Y:S05]  /*34e0*/  BSYNC B0 ;  /* 0x0000000000007941 */ /* 0x000fea0003800000 */
.L_x_59:
        /* <DEDUP_REMOVED lines=15> */
.L_x_63:
[----:B------:R-:W-:Y:S01]  /*35e0*/  HFMA2.MMA R0, -RZ, RZ, 1.125, -9232 ;  /* 0x3c80f082ff007435 */ /* 0x000fe200000001ff */
[----:B------:R-:W-:-:S09]  /*35f0*/  FMUL R7, R37, R37 ;  /* 0x0000002525077220 */ /* 0x000fd20000400000 */
[----:B------:R-:W-:-:S04]  /*3600*/  FFMA.FTZ R0, R7, R0, -0.052303962409496307373 ;  /* 0xbd563cae07007423 */ /* 0x000fc80000010000 */
[----:B------:R-:W-:-:S04]  /*3610*/  FFMA.FTZ R0, R7, R0, 0.1331529766321182251 ;  /* 0x3e08594107007423 */ /* 0x000fc80000010000 */
[----:B------:R-:W-:-:S04]  /*3620*/  FFMA.FTZ R0, R7, R0, -0.33332768082618713379 ;  /* 0xbeaaa9ed07007423 */ /* 0x000fc80000010000 */
[----:B------:R-:W-:-:S04]  /*3630*/  FFMA.FTZ R0, R7, R0, RZ ;  /* 0x0000000007007223 */ /* 0x000fc800000100ff */
[----:B------:R-:W-:-:S07]  /*3640*/  FFMA.FTZ R37, R37, R0, R37 ;  /* 0x0000000025257223 */ /* 0x000fce0000010025 */
.L_x_64:
[----:B------:R-:W-:Y:S05]  /*3650*/  BSYNC B0 ;  /* 0x0000000000007941 */ /* 0x000fea0003800000 */
.L_x_62:
        /* <DEDUP_REMOVED lines=15> */
.L_x_66:
[----:B------:R-:W-:Y:S01]  /*3750*/  MOV R0, 0x3c80f082 ;  /* 0x3c80f08200007802 */ /* 0x000fe20000000f00 */
[----:B------:R-:W-:-:S04]  /*3760*/  FMUL R7, R38, R38 ;  /* 0x0000002626077220 */ /* 0x000fc80000400000 */
[----:B------:R-:W-:-:S04]  /*3770*/  FFMA.FTZ R0, R7, R0, -0.052303962409496307373 ;  /* 0xbd563cae07007423 */ /* 0x000fc80000010000 */
[----:B------:R-:W-:-:S04]  /*3780*/  FFMA.FTZ R0, R7, R0, 0.1331529766321182251 ;  /* 0x3e08594107007423 */ /* 0x000fc80000010000 */
[----:B------:R-:W-:-:S04]  /*3790*/  FFMA.FTZ R0, R7, R0, -0.33332768082618713379 ;  /* 0xbeaaa9ed07007423 */ /* 0x000fc80000010000 */
[----:B------:R-:W-:-:S04]  /*37a0*/  FFMA.FTZ R7, R7, R0, RZ ;  /* 0x0000000007077223 */ /* 0x000fc800000100ff */
[----:B------:R-:W-:-:S07]  /*37b0*/  FFMA.FTZ R38, R38, R7, R38 ;  /* 0x0000000726267223 */ /* 0x000fce0000010026 */
.L_x_67:
[----:B------:R-:W-:Y:S05]  /*37c0*/  BSYNC B0 ;  /* 0x0000000000007941 */ /* 0x000fea0003800000 */
.L_x_65:
        /* <DEDUP_REMOVED lines=15> */
.L_x_69:
[----:B------:R-:W-:Y:S01]  /*38c0*/  HFMA2.MMA R0, -RZ, RZ, 1.125, -9232 ;  /* 0x3c80f082ff007435 */ /* 0x000fe200000001ff */
[----:B------:R-:W-:-:S09]  /*38d0*/  FMUL R7, R40, R40 ;  /* 0x0000002828077220 */ /* 0x000fd20000400000 */
[----:B------:R-:W-:-:S04]  /*38e0*/  FFMA.FTZ R0, R7, R0, -0.052303962409496307373 ;  /* 0xbd563cae07007423 */ /* 0x000fc80000010000 */
[----:B------:R-:W-:-:S04]  /*38f0*/  FFMA.FTZ R0, R7, R0, 0.1331529766321182251 ;  /* 0x3e08594107007423 */ /* 0x000fc80000010000 */
[----:B------:R-:W-:-:S04]  /*3900*/  FFMA.FTZ R0, R7, R0, -0.33332768082618713379 ;  /* 0xbeaaa9ed07007423 */ /* 0x000fc80000010000 */
[----:B------:R-:W-:-:S04]  /*3910*/  FFMA.FTZ R7, R7, R0, RZ ;  /* 0x0000000007077223 */ /* 0x000fc800000100ff */
[----:B------:R-:W-:-:S07]  /*3920*/  FFMA.FTZ R40, R40, R7, R40 ;  /* 0x0000000728287223 */ /* 0x000fce0000010028 */
.L_x_70:
[----:B------:R-:W-:Y:S05]  /*3930*/  BSYNC B0 ;  /* 0x0000000000007941 */ /* 0x000fea0003800000 */
.L_x_68:
        /* <DEDUP_REMOVED lines=15> */
.L_x_72:
[----:B------:R-:W-:Y:S01]  /*3a30*/  MOV R0, 0x3c80f082 ;  /* 0x3c80f08200007802 */ /* 0x000fe20000000f00 */
[----:B------:R-:W-:-:S04]  /*3a40*/  FMUL R7, R39, R39 ;  /* 0x0000002727077220 */ /* 0x000fc80000400000 */
[----:B------:R-:W-:-:S04]  /*3a50*/  FFMA.FTZ R0, R7, R0, -0.052303962409496307373 ;  /* 0xbd563cae07007423 */ /* 0x000fc80000010000 */
[----:B------:R-:W-:-:S04]  /*3a60*/  FFMA.FTZ R0, R7, R0, 0.1331529766321182251 ;  /* 0x3e08594107007423 */ /* 0x000fc80000010000 */
[----:B------:R-:W-:-:S04]  /*3a70*/  FFMA.FTZ R0, R7, R0, -0.33332768082618713379 ;  /* 0xbeaaa9ed07007423 */ /* 0x000fc80000010000 */
[----:B------:R-:W-:-:S04]  /*3a80*/  FFMA.FTZ R0, R7, R0, RZ ;  /* 0x0000000007007223 */ /* 0x000fc800000100ff */
[----:B------:R-:W-:-:S07]  /*3a90*/  FFMA.FTZ R39, R39, R0, R39 ;  /* 0x0000000027277223 */ /* 0x000fce0000010027 */
.L_x_73:
[----:B------:R-:W-:Y:S05]  /*3aa0*/  BSYNC B0 ;  /* 0x0000000000007941 */ /* 0x000fea0003800000 */
.L_x_71:
[----:B------:R-:W-:Y:S01]  /*3ab0*/  FADD.FTZ R8, |R42|, -RZ ;  /* 0x800000ff2a087221 */ /* 0x000fe20000010200 */
[----:B------:R-:W-:Y:S01]  /*3ac0*/  BSSY B0, `(.L_x_74) ;  /* 0x0000014000007945 */ /* 0x000fe20003800000 */
[----:B------:R-:W-:-:S03]  /*3ad0*/  FSEL R5, R32, R5, P2 ;  /* 0x0000000520057208 */ /* 0x000fc60001000000 */
        /* <DEDUP_REMOVED lines=11> */
.L_x_75:
[----:B------:R-:W-:Y:S01]  /*3b90*/  HFMA2.MMA R0, -RZ, RZ, 1.125, -9232 ;  /* 0x3c80f082ff007435 */ /* 0x000fe200000001ff */
[----:B------:R-:W-:-:S09]  /*3ba0*/  FMUL R7, R42, R42 ;  /* 0x0000002a2a077220 */ /* 0x000fd20000400000 */
[----:B------:R-:W-:-:S04]  /*3bb0*/  FFMA.FTZ R0, R7, R0, -0.052303962409496307373 ;  /* 0xbd563cae07007423 */ /* 0x000fc80000010000 */
[----:B------:R-:W-:-:S04]  /*3bc0*/  FFMA.FTZ R0, R7, R0, 0.1331529766321182251 ;  /* 0x3e08594107007423 */ /* 0x000fc80000010000 */
[----:B------:R-:W-:-:S04]  /*3bd0*/  FFMA.FTZ R0, R7, R0, -0.33332768082618713379 ;  /* 0xbeaaa9ed07007423 */ /* 0x000fc80000010000 */
[----:B------:R-:W-:-:S04]  /*3be0*/  FFMA.FTZ R7, R7, R0, RZ ;  /* 0x0000000007077223 */ /* 0x000fc800000100ff */
[----:B------:R-:W-:-:S07]  /*3bf0*/  FFMA.FTZ R42, R42, R7, R42 ;  /* 0x000000072a2a7223 */ /* 0x000fce000001002a */
.L_x_76:
[----:B------:R-:W-:Y:S05]  /*3c00*/  BSYNC B0 ;  /* 0x0000000000007941 */ /* 0x000fea0003800000 */
.L_x_74:
[----:B------:R-:W-:Y:S01]  /*3c10*/  FADD.FTZ R8, |R5|, -RZ ;  /* 0x800000ff05087221 */ /* 0x000fe20000010200 */
[----:B------:R-:W-:Y:S04]  /*3c20*/  BSSY B0, `(.L_x_77) ;  /* 0x0000013000007945 */ /* 0x000fe80003800000 */
        /* <DEDUP_REMOVED lines=11> */
.L_x_78:
[----:B------:R-:W-:Y:S01]  /*3ce0*/  MOV R0, 0x3c80f082 ;  /* 0x3c80f08200007802 */ /* 0x000fe20000000f00 */
[----:B------:R-:W-:-:S04]  /*3cf0*/  FMUL R7, R5, R5 ;  /* 0x0000000505077220 */ /* 0x000fc80000400000 */
[----:B------:R-:W-:-:S04]  /*3d00*/  FFMA.FTZ R0, R7, R0, -0.052303962409496307373 ;  /* 0xbd563cae07007423 */ /* 0x000fc80000010000 */
[----:B------:R-:W-:-:S04]  /*3d10*/  FFMA.FTZ R0, R7, R0, 0.1331529766321182251 ;  /* 0x3e08594107007423 */ /* 0x000fc80000010000 */
[----:B------:R-:W-:-:S04]  /*3d20*/  FFMA.FTZ R0, R7, R0, -0.33332768082618713379 ;  /* 0xbeaaa9ed07007423 */ /* 0x000fc80000010000 */
[----:B------:R-:W-:-:S04]  /*3d30*/  FFMA.FTZ R0, R7, R0, RZ ;  /* 0x0000000007007223 */ /* 0x000fc800000100ff */
[----:B------:R-:W-:-:S07]  /*3d40*/  FFMA.FTZ R41, R5, R0, R5 ;  /* 0x0000000005297223 */ /* 0x000fce0000010005 */
.L_x_79:
[----:B------:R-:W-:Y:S05]  /*3d50*/  BSYNC B0 ;  /* 0x0000000000007941 */ /* 0x000fea0003800000 */
.L_x_77:
[----:B------:R-:W0:Y:S01]  /*3d60*/  LDC.64 R4, c[0x0][0x220] ;  /* 0x00008800ff047b82 */ /* 0x000e220000000a00 */
[----:B------:R-:W-:Y:S01]  /*3d70*/  FMUL R6, R21, R34 ;  /* 0x0000002215067220 */ /* 0x000fe20000400000 */
[----:B------:R-:W-:Y:S01]  /*3d80*/  FMUL R7, R24, R35 ;  /* 0x0000002318077220 */ /* 0x000fe20000400000 */
[----:B------:R-:W-:Y:S01]  /*3d90*/  FMUL R8, R16, R13 ;  /* 0x0000000d10087220 */ /* 0x000fe20000400000 */
[----:B------:R-:W-:Y:S01]  /*3da0*/  FMUL R9, R12, R15 ;  /* 0x0000000f0c097220 */ /* 0x000fe20000400000 */
[----:B------:R-:W-:Y:S01]  /*3db0*/  FMUL R10, R3, R14 ;  /* 0x0000000e030a7220 */ /* 0x000fe20000400000 */
[----:B------:R-:W-:Y:S01]  /*3dc0*/  FMUL R11, R2, R17 ;  /* 0x00000011020b7220 */ /* 0x000fe20000400000 */
[----:B------:R-:W-:Y:S01]  /*3dd0*/  @P0 FMUL R8, R22, R33 ;  /* 0x0000002116080220 */ /* 0x000fe20000400000 */
[----:B------:R-:W-:Y:S01]  /*3de0*/  @P0 FMUL R9, R23, R36 ;  /* 0x0000002417090220 */ /* 0x000fe20000400000 */
[----:B------:R-:W-:Y:S01]  /*3df0*/  @P0 FMUL R10, R26, R37 ;  /* 0x000000251a0a0220 */ /* 0x000fe20000400000 */
[----:B------:R-:W-:Y:S01]  /*3e00*/  @P0 FMUL R11, R27, R38 ;  /* 0x000000261b0b0220 */ /* 0x000fe20000400000 */
[----:B------:R-:W-:Y:S01]  /*3e10*/  @P0 FMUL R6, R31, R42 ;  /* 0x0000002a1f060220 */ /* 0x000fe20000400000 */
[----:B------:R-:W-:Y:S01]  /*3e20*/  @P0 FMUL R7, R32, R41 ;  /* 0x0000002920070220 */ /* 0x000fe20000400000 */
[----:B0-----:R-:W-:-:S04]  /*3e30*/  IMAD.WIDE R20, R20, 0x4, R4 ;  /* 0x0000000414147825 */ /* 0x001fc800078e0204 */
[----:B------:R-:W-:Y:S01]  /*3e40*/  FMUL R5, R19, R28 ;  /* 0x0000001c13057220 */ /* 0x000fe20000400000 */
[----:B------:R-:W-:Y:S01]  /*3e50*/  FMUL R4, R18, R25 ;  /* 0x0000001912047220 */ /* 0x000fe20000400000 */
[----:B------:R-:W-:Y:S01]  /*3e60*/  @P0 FMUL R4, R29, R40 ;  /* 0x000000281d040220 */ /* 0x000fe20000400000 */
[----:B------:R-:W-:Y:S01]  /*3e70*/  @P0 FMUL R5, R30, R39 ;  /* 0x000000271e050220 */ /* 0x000fe20000400000 */
[----:B------:R-:W-:Y:S04]  /*3e80*/  STG.E.128 desc[UR4][R20.64], R8 ;  /* 0x0000000814007986 */ /* 0x000fe8000c101d04 */
[----:B------:R-:W-:Y:S01]  /*3e90*/  STG.E.128 desc[UR4][R20.64+0x800], R4 ;  /* 0x0008000414007986 */ /* 0x000fe2000c101d04 */
[----:B------:R-:W-:Y:S05]  /*3ea0*/  EXIT ;  /* 0x000000000000794d */ /* 0x000fea0003800000 */
.L_x_80:
[----:B------:R-:W-:-:S00]  /*3eb0*/  BRA `(.L_x_80) ;  /* 0xfffffffc00fc7947 */ /* 0x000fc0000383ffff */
[----:B------:R-:W-:-:S00]  /*3ec0*/  NOP ;  /* 0x0000000000007918 */ /* 0x000fc00000000000 */
        /* <DEDUP_REMOVED lines=11> */
.L_x_81:


//--------------------- .nv.global.init           --------------------------
	.section	.nv.global.init,"aw",@progbits
.nv.global.init:
	.type		_$_str,@object
	.size		_$_str,(.L_0 - _$_str)
_$_str:
        /*0000*/ 	.byte	0x5f, 0x5f, 0x43, 0x55, 0x44, 0x41, 0x5f, 0x46, 0x54, 0x5a, 0x00
.L_0:


//--------------------- .nv.constant0.triton_poi_fused_cat_7 --------------------------
	.section	.nv.constant0.triton_poi_fused_cat_7,"a",@progbits
	.sectionflags	@""
	.align	4
.nv.constant0.triton_poi_fused_cat_7:
	.zero		556
